//
// Generated by NVIDIA NVVM Compiler
//
// Compiler Build ID: CL-36424714
// Cuda compilation tools, release 13.0, V13.0.88
// Based on NVVM 20.0.0
//

.version 9.0
.target sm_100
.address_size 64

	// .globl	_Z3cnniiiiiiiiiiiPfS_S_

.visible .entry _Z3cnniiiiiiiiiiiPfS_S_(
	.param .u32 _Z3cnniiiiiiiiiiiPfS_S__param_0,
	.param .u32 _Z3cnniiiiiiiiiiiPfS_S__param_1,
	.param .u32 _Z3cnniiiiiiiiiiiPfS_S__param_2,
	.param .u32 _Z3cnniiiiiiiiiiiPfS_S__param_3,
	.param .u32 _Z3cnniiiiiiiiiiiPfS_S__param_4,
	.param .u32 _Z3cnniiiiiiiiiiiPfS_S__param_5,
	.param .u32 _Z3cnniiiiiiiiiiiPfS_S__param_6,
	.param .u32 _Z3cnniiiiiiiiiiiPfS_S__param_7,
	.param .u32 _Z3cnniiiiiiiiiiiPfS_S__param_8,
	.param .u32 _Z3cnniiiiiiiiiiiPfS_S__param_9,
	.param .u32 _Z3cnniiiiiiiiiiiPfS_S__param_10,
	.param .u64 .ptr .align 1 _Z3cnniiiiiiiiiiiPfS_S__param_11,
	.param .u64 .ptr .align 1 _Z3cnniiiiiiiiiiiPfS_S__param_12,
	.param .u64 .ptr .align 1 _Z3cnniiiiiiiiiiiPfS_S__param_13
)
{
	.reg .pred 	%p<17>;
	.reg .b32 	%r<142>;
	.reg .b32 	%f<123>;
	.reg .b64 	%rd<134>;

	ld.param.u32 	%r38, [_Z3cnniiiiiiiiiiiPfS_S__param_0];
	ld.param.u32 	%r39, [_Z3cnniiiiiiiiiiiPfS_S__param_1];
	ld.param.u32 	%r40, [_Z3cnniiiiiiiiiiiPfS_S__param_2];
	ld.param.u32 	%r42, [_Z3cnniiiiiiiiiiiPfS_S__param_4];
	ld.param.u32 	%r43, [_Z3cnniiiiiiiiiiiPfS_S__param_5];
	ld.param.u32 	%r44, [_Z3cnniiiiiiiiiiiPfS_S__param_6];
	ld.param.u32 	%r46, [_Z3cnniiiiiiiiiiiPfS_S__param_8];
	ld.param.u32 	%r47, [_Z3cnniiiiiiiiiiiPfS_S__param_9];
	ld.param.u32 	%r48, [_Z3cnniiiiiiiiiiiPfS_S__param_10];
	ld.param.u64 	%rd4, [_Z3cnniiiiiiiiiiiPfS_S__param_11];
	ld.param.u64 	%rd5, [_Z3cnniiiiiiiiiiiPfS_S__param_12];
	cvta.to.global.u64 	%rd1, %rd5;
	cvta.to.global.u64 	%rd2, %rd4;
	mov.u32 	%r49, %tid.x;
	mov.u32 	%r50, %ctaid.x;
	shl.b32 	%r51, %r50, 8;
	add.s32 	%r1, %r51, %r49;
	mul.lo.s32 	%r52, %r40, %r38;
	mul.lo.s32 	%r53, %r52, %r47;
	mul.lo.s32 	%r54, %r53, %r48;
	setp.ge.s32 	%p1, %r1, %r54;
	mov.f32 	%f121, 0f00000000;
	@%p1 bra 	$L__BB0_21;
	div.s32 	%r55, %r1, %r48;
	mul.lo.s32 	%r56, %r55, %r48;
	sub.s32 	%r2, %r1, %r56;
	div.s32 	%r57, %r55, %r47;
	mul.lo.s32 	%r58, %r57, %r47;
	sub.s32 	%r3, %r55, %r58;
	div.s32 	%r5, %r57, %r38;
	mul.lo.s32 	%r59, %r5, %r38;
	sub.s32 	%r4, %r57, %r59;
	mul.lo.s32 	%r6, %r2, %r46;
	setp.eq.s32 	%p2, %r39, 0;
	@%p2 bra 	$L__BB0_20;
	setp.eq.s32 	%p3, %r43, 0;
	setp.eq.s32 	%p4, %r44, 0;
	or.pred  	%p5, %p3, %p4;
	@%p5 bra 	$L__BB0_20;
	and.b32  	%r7, %r44, 15;
	and.b32  	%r8, %r44, 7;
	and.b32  	%r9, %r44, -16;
	and.b32  	%r10, %r44, 3;
	neg.s32 	%r11, %r9;
	mul.lo.s32 	%r12, %r5, %r39;
	mul.lo.s32 	%r13, %r4, %r39;
	mov.f32 	%f121, 0f00000000;
	mov.b32 	%r134, 0;
$L__BB0_4:
	ld.param.u32 	%r133, [_Z3cnniiiiiiiiiiiPfS_S__param_7];
	ld.param.u32 	%r132, [_Z3cnniiiiiiiiiiiPfS_S__param_3];
	add.s32 	%r62, %r134, %r13;
	mul.lo.s32 	%r63, %r62, %r132;
	mad.lo.s32 	%r15, %r3, %r133, %r63;
	add.s32 	%r64, %r134, %r12;
	mul.lo.s32 	%r16, %r64, %r43;
	mov.b32 	%r135, 0;
$L__BB0_5:
	setp.lt.u32 	%p6, %r44, 16;
	add.s32 	%r66, %r135, %r15;
	mul.lo.s32 	%r18, %r66, %r42;
	add.s32 	%r19, %r18, %r6;
	add.s32 	%r67, %r16, %r135;
	mul.lo.s32 	%r20, %r67, %r44;
	mov.b32 	%r140, 0;
	@%p6 bra 	$L__BB0_8;
	add.s32 	%r137, %r20, 7;
	add.s32 	%r68, %r6, %r18;
	add.s32 	%r136, %r68, 7;
	mov.u32 	%r138, %r11;
$L__BB0_7:
	.pragma "nounroll";
	add.s32 	%r69, %r136, -7;
	mul.wide.u32 	%rd6, %r69, 4;
	add.s64 	%rd7, %rd2, %rd6;
	ld.global.f32 	%f22, [%rd7];
	add.s32 	%r70, %r137, -7;
	mul.wide.u32 	%rd8, %r70, 4;
	add.s64 	%rd9, %rd1, %rd8;
	ld.global.f32 	%f23, [%rd9];
	fma.rn.f32 	%f24, %f22, %f23, %f121;
	add.s32 	%r71, %r136, -6;
	mul.wide.u32 	%rd10, %r71, 4;
	add.s64 	%rd11, %rd2, %rd10;
	ld.global.f32 	%f25, [%rd11];
	add.s32 	%r72, %r137, -6;
	mul.wide.u32 	%rd12, %r72, 4;
	add.s64 	%rd13, %rd1, %rd12;
	ld.global.f32 	%f26, [%rd13];
	fma.rn.f32 	%f27, %f25, %f26, %f24;
	add.s32 	%r73, %r136, -5;
	mul.wide.u32 	%rd14, %r73, 4;
	add.s64 	%rd15, %rd2, %rd14;
	ld.global.f32 	%f28, [%rd15];
	add.s32 	%r74, %r137, -5;
	mul.wide.u32 	%rd16, %r74, 4;
	add.s64 	%rd17, %rd1, %rd16;
	ld.global.f32 	%f29, [%rd17];
	fma.rn.f32 	%f30, %f28, %f29, %f27;
	add.s32 	%r75, %r136, -4;
	mul.wide.u32 	%rd18, %r75, 4;
	add.s64 	%rd19, %rd2, %rd18;
	ld.global.f32 	%f31, [%rd19];
	add.s32 	%r76, %r137, -4;
	mul.wide.u32 	%rd20, %r76, 4;
	add.s64 	%rd21, %rd1, %rd20;
	ld.global.f32 	%f32, [%rd21];
	fma.rn.f32 	%f33, %f31, %f32, %f30;
	add.s32 	%r77, %r136, -3;
	mul.wide.u32 	%rd22, %r77, 4;
	add.s64 	%rd23, %rd2, %rd22;
	ld.global.f32 	%f34, [%rd23];
	add.s32 	%r78, %r137, -3;
	mul.wide.u32 	%rd24, %r78, 4;
	add.s64 	%rd25, %rd1, %rd24;
	ld.global.f32 	%f35, [%rd25];
	fma.rn.f32 	%f36, %f34, %f35, %f33;
	add.s32 	%r79, %r136, -2;
	mul.wide.u32 	%rd26, %r79, 4;
	add.s64 	%rd27, %rd2, %rd26;
	ld.global.f32 	%f37, [%rd27];
	add.s32 	%r80, %r137, -2;
	mul.wide.u32 	%rd28, %r80, 4;
	add.s64 	%rd29, %rd1, %rd28;
	ld.global.f32 	%f38, [%rd29];
	fma.rn.f32 	%f39, %f37, %f38, %f36;
	add.s32 	%r81, %r136, -1;
	mul.wide.u32 	%rd30, %r81, 4;
	add.s64 	%rd31, %rd2, %rd30;
	ld.global.f32 	%f40, [%rd31];
	add.s32 	%r82, %r137, -1;
	mul.wide.u32 	%rd32, %r82, 4;
	add.s64 	%rd33, %rd1, %rd32;
	ld.global.f32 	%f41, [%rd33];
	fma.rn.f32 	%f42, %f40, %f41, %f39;
	add.s32 	%r83, %r136, 8;
	mul.wide.u32 	%rd34, %r136, 4;
	add.s64 	%rd35, %rd2, %rd34;
	ld.global.f32 	%f43, [%rd35];
	add.s32 	%r84, %r137, 8;
	mul.wide.u32 	%rd36, %r137, 4;
	add.s64 	%rd37, %rd1, %rd36;
	ld.global.f32 	%f44, [%rd37];
	fma.rn.f32 	%f45, %f43, %f44, %f42;
	add.s32 	%r85, %r136, 1;
	mul.wide.u32 	%rd38, %r85, 4;
	add.s64 	%rd39, %rd2, %rd38;
	ld.global.f32 	%f46, [%rd39];
	add.s32 	%r86, %r137, 1;
	mul.wide.u32 	%rd40, %r86, 4;
	add.s64 	%rd41, %rd1, %rd40;
	ld.global.f32 	%f47, [%rd41];
	fma.rn.f32 	%f48, %f46, %f47, %f45;
	add.s32 	%r87, %r136, 2;
	mul.wide.u32 	%rd42, %r87, 4;
	add.s64 	%rd43, %rd2, %rd42;
	ld.global.f32 	%f49, [%rd43];
	add.s32 	%r88, %r137, 2;
	mul.wide.u32 	%rd44, %r88, 4;
	add.s64 	%rd45, %rd1, %rd44;
	ld.global.f32 	%f50, [%rd45];
	fma.rn.f32 	%f51, %f49, %f50, %f48;
	add.s32 	%r89, %r136, 3;
	mul.wide.u32 	%rd46, %r89, 4;
	add.s64 	%rd47, %rd2, %rd46;
	ld.global.f32 	%f52, [%rd47];
	add.s32 	%r90, %r137, 3;
	mul.wide.u32 	%rd48, %r90, 4;
	add.s64 	%rd49, %rd1, %rd48;
	ld.global.f32 	%f53, [%rd49];
	fma.rn.f32 	%f54, %f52, %f53, %f51;
	add.s32 	%r91, %r136, 4;
	mul.wide.u32 	%rd50, %r91, 4;
	add.s64 	%rd51, %rd2, %rd50;
	ld.global.f32 	%f55, [%rd51];
	add.s32 	%r92, %r137, 4;
	mul.wide.u32 	%rd52, %r92, 4;
	add.s64 	%rd53, %rd1, %rd52;
	ld.global.f32 	%f56, [%rd53];
	fma.rn.f32 	%f57, %f55, %f56, %f54;
	add.s32 	%r93, %r136, 5;
	mul.wide.u32 	%rd54, %r93, 4;
	add.s64 	%rd55, %rd2, %rd54;
	ld.global.f32 	%f58, [%rd55];
	add.s32 	%r94, %r137, 5;
	mul.wide.u32 	%rd56, %r94, 4;
	add.s64 	%rd57, %rd1, %rd56;
	ld.global.f32 	%f59, [%rd57];
	fma.rn.f32 	%f60, %f58, %f59, %f57;
	add.s32 	%r95, %r136, 6;
	mul.wide.u32 	%rd58, %r95, 4;
	add.s64 	%rd59, %rd2, %rd58;
	ld.global.f32 	%f61, [%rd59];
	add.s32 	%r96, %r137, 6;
	mul.wide.u32 	%rd60, %r96, 4;
	add.s64 	%rd61, %rd1, %rd60;
	ld.global.f32 	%f62, [%rd61];
	fma.rn.f32 	%f63, %f61, %f62, %f60;
	add.s32 	%r97, %r136, 7;
	mul.wide.u32 	%rd62, %r97, 4;
	add.s64 	%rd63, %rd2, %rd62;
	ld.global.f32 	%f64, [%rd63];
	add.s32 	%r98, %r137, 7;
	mul.wide.u32 	%rd64, %r98, 4;
	add.s64 	%rd65, %rd1, %rd64;
	ld.global.f32 	%f65, [%rd65];
	fma.rn.f32 	%f66, %f64, %f65, %f63;
	mul.wide.u32 	%rd66, %r83, 4;
	add.s64 	%rd67, %rd2, %rd66;
	ld.global.f32 	%f67, [%rd67];
	mul.wide.u32 	%rd68, %r84, 4;
	add.s64 	%rd69, %rd1, %rd68;
	ld.global.f32 	%f68, [%rd69];
	fma.rn.f32 	%f121, %f67, %f68, %f66;
	add.s32 	%r138, %r138, 16;
	add.s32 	%r137, %r137, 16;
	add.s32 	%r136, %r136, 16;
	setp.ne.s32 	%p7, %r138, 0;
	mov.u32 	%r140, %r9;
	@%p7 bra 	$L__BB0_7;
$L__BB0_8:
	setp.eq.s32 	%p8, %r7, 0;
	@%p8 bra 	$L__BB0_18;
	add.s32 	%r99, %r7, -1;
	setp.lt.u32 	%p9, %r99, 7;
	@%p9 bra 	$L__BB0_11;
	add.s32 	%r100, %r19, %r140;
	mul.wide.u32 	%rd70, %r100, 4;
	add.s64 	%rd71, %rd2, %rd70;
	ld.global.f32 	%f70, [%rd71];
	add.s32 	%r101, %r140, %r20;
	mul.wide.u32 	%rd72, %r101, 4;
	add.s64 	%rd73, %rd1, %rd72;
	ld.global.f32 	%f71, [%rd73];
	fma.rn.f32 	%f72, %f70, %f71, %f121;
	add.s32 	%r102, %r100, 1;
	mul.wide.u32 	%rd74, %r102, 4;
	add.s64 	%rd75, %rd2, %rd74;
	ld.global.f32 	%f73, [%rd75];
	add.s32 	%r103, %r101, 1;
	mul.wide.u32 	%rd76, %r103, 4;
	add.s64 	%rd77, %rd1, %rd76;
	ld.global.f32 	%f74, [%rd77];
	fma.rn.f32 	%f75, %f73, %f74, %f72;
	add.s32 	%r104, %r100, 2;
	mul.wide.u32 	%rd78, %r104, 4;
	add.s64 	%rd79, %rd2, %rd78;
	ld.global.f32 	%f76, [%rd79];
	add.s32 	%r105, %r101, 2;
	mul.wide.u32 	%rd80, %r105, 4;
	add.s64 	%rd81, %rd1, %rd80;
	ld.global.f32 	%f77, [%rd81];
	fma.rn.f32 	%f78, %f76, %f77, %f75;
	add.s32 	%r106, %r100, 3;
	mul.wide.u32 	%rd82, %r106, 4;
	add.s64 	%rd83, %rd2, %rd82;
	ld.global.f32 	%f79, [%rd83];
	add.s32 	%r107, %r101, 3;
	mul.wide.u32 	%rd84, %r107, 4;
	add.s64 	%rd85, %rd1, %rd84;
	ld.global.f32 	%f80, [%rd85];
	fma.rn.f32 	%f81, %f79, %f80, %f78;
	add.s32 	%r108, %r100, 4;
	mul.wide.u32 	%rd86, %r108, 4;
	add.s64 	%rd87, %rd2, %rd86;
	ld.global.f32 	%f82, [%rd87];
	add.s32 	%r109, %r101, 4;
	mul.wide.u32 	%rd88, %r109, 4;
	add.s64 	%rd89, %rd1, %rd88;
	ld.global.f32 	%f83, [%rd89];
	fma.rn.f32 	%f84, %f82, %f83, %f81;
	add.s32 	%r110, %r100, 5;
	mul.wide.u32 	%rd90, %r110, 4;
	add.s64 	%rd91, %rd2, %rd90;
	ld.global.f32 	%f85, [%rd91];
	add.s32 	%r111, %r101, 5;
	mul.wide.u32 	%rd92, %r111, 4;
	add.s64 	%rd93, %rd1, %rd92;
	ld.global.f32 	%f86, [%rd93];
	fma.rn.f32 	%f87, %f85, %f86, %f84;
	add.s32 	%r112, %r100, 6;
	mul.wide.u32 	%rd94, %r112, 4;
	add.s64 	%rd95, %rd2, %rd94;
	ld.global.f32 	%f88, [%rd95];
	add.s32 	%r113, %r101, 6;
	mul.wide.u32 	%rd96, %r113, 4;
	add.s64 	%rd97, %rd1, %rd96;
	ld.global.f32 	%f89, [%rd97];
	fma.rn.f32 	%f90, %f88, %f89, %f87;
	add.s32 	%r114, %r100, 7;
	mul.wide.u32 	%rd98, %r114, 4;
	add.s64 	%rd99, %rd2, %rd98;
	ld.global.f32 	%f91, [%rd99];
	add.s32 	%r115, %r101, 7;
	mul.wide.u32 	%rd100, %r115, 4;
	add.s64 	%rd101, %rd1, %rd100;
	ld.global.f32 	%f92, [%rd101];
	fma.rn.f32 	%f121, %f91, %f92, %f90;
	add.s32 	%r140, %r140, 8;
$L__BB0_11:
	setp.eq.s32 	%p10, %r8, 0;
	@%p10 bra 	$L__BB0_18;
	add.s32 	%r116, %r8, -1;
	setp.lt.u32 	%p11, %r116, 3;
	@%p11 bra 	$L__BB0_14;
	add.s32 	%r117, %r19, %r140;
	mul.wide.u32 	%rd102, %r117, 4;
	add.s64 	%rd103, %rd2, %rd102;
	ld.global.f32 	%f94, [%rd103];
	add.s32 	%r118, %r140, %r20;
	mul.wide.u32 	%rd104, %r118, 4;
	add.s64 	%rd105, %rd1, %rd104;
	ld.global.f32 	%f95, [%rd105];
	fma.rn.f32 	%f96, %f94, %f95, %f121;
	add.s32 	%r119, %r117, 1;
	mul.wide.u32 	%rd106, %r119, 4;
	add.s64 	%rd107, %rd2, %rd106;
	ld.global.f32 	%f97, [%rd107];
	add.s32 	%r120, %r118, 1;
	mul.wide.u32 	%rd108, %r120, 4;
	add.s64 	%rd109, %rd1, %rd108;
	ld.global.f32 	%f98, [%rd109];
	fma.rn.f32 	%f99, %f97, %f98, %f96;
	add.s32 	%r121, %r117, 2;
	mul.wide.u32 	%rd110, %r121, 4;
	add.s64 	%rd111, %rd2, %rd110;
	ld.global.f32 	%f100, [%rd111];
	add.s32 	%r122, %r118, 2;
	mul.wide.u32 	%rd112, %r122, 4;
	add.s64 	%rd113, %rd1, %rd112;
	ld.global.f32 	%f101, [%rd113];
	fma.rn.f32 	%f102, %f100, %f101, %f99;
	add.s32 	%r123, %r117, 3;
	mul.wide.u32 	%rd114, %r123, 4;
	add.s64 	%rd115, %rd2, %rd114;
	ld.global.f32 	%f103, [%rd115];
	add.s32 	%r124, %r118, 3;
	mul.wide.u32 	%rd116, %r124, 4;
	add.s64 	%rd117, %rd1, %rd116;
	ld.global.f32 	%f104, [%rd117];
	fma.rn.f32 	%f121, %f103, %f104, %f102;
	add.s32 	%r140, %r140, 4;
$L__BB0_14:
	setp.eq.s32 	%p12, %r10, 0;
	@%p12 bra 	$L__BB0_18;
	setp.eq.s32 	%p13, %r10, 1;
	add.s32 	%r34, %r19, %r140;
	mul.wide.u32 	%rd118, %r34, 4;
	add.s64 	%rd119, %rd2, %rd118;
	ld.global.f32 	%f105, [%rd119];
	add.s32 	%r35, %r140, %r20;
	mul.wide.u32 	%rd120, %r35, 4;
	add.s64 	%rd121, %rd1, %rd120;
	ld.global.f32 	%f106, [%rd121];
	fma.rn.f32 	%f121, %f105, %f106, %f121;
	@%p13 bra 	$L__BB0_18;
	setp.eq.s32 	%p14, %r10, 2;
	add.s32 	%r125, %r34, 1;
	mul.wide.u32 	%rd122, %r125, 4;
	add.s64 	%rd123, %rd2, %rd122;
	ld.global.f32 	%f107, [%rd123];
	add.s32 	%r126, %r35, 1;
	mul.wide.u32 	%rd124, %r126, 4;
	add.s64 	%rd125, %rd1, %rd124;
	ld.global.f32 	%f108, [%rd125];
	fma.rn.f32 	%f121, %f107, %f108, %f121;
	@%p14 bra 	$L__BB0_18;
	add.s32 	%r127, %r34, 2;
	mul.wide.u32 	%rd126, %r127, 4;
	add.s64 	%rd127, %rd2, %rd126;
	ld.global.f32 	%f109, [%rd127];
	add.s32 	%r128, %r35, 2;
	mul.wide.u32 	%rd128, %r128, 4;
	add.s64 	%rd129, %rd1, %rd128;
	ld.global.f32 	%f110, [%rd129];
	fma.rn.f32 	%f121, %f109, %f110, %f121;
$L__BB0_18:
	add.s32 	%r135, %r135, 1;
	setp.ne.s32 	%p15, %r135, %r43;
	@%p15 bra 	$L__BB0_5;
	add.s32 	%r134, %r134, 1;
	setp.ne.s32 	%p16, %r134, %r39;
	@%p16 bra 	$L__BB0_4;
$L__BB0_20:
	ld.param.u64 	%rd133, [_Z3cnniiiiiiiiiiiPfS_S__param_13];
	mad.lo.s32 	%r129, %r4, %r40, %r5;
	mad.lo.s32 	%r130, %r129, %r47, %r3;
	mad.lo.s32 	%r131, %r130, %r48, %r2;
	cvta.to.global.u64 	%rd130, %rd133;
	mul.wide.s32 	%rd131, %r131, 4;
	add.s64 	%rd132, %rd130, %rd131;
	st.global.f32 	[%rd132], %f121;
$L__BB0_21:
	ret;

}


// ===== COMPILED SASS (sm_100) =====

	.target	sm_100

	.elftype	@"ET_EXEC"


//--------------------- .note.nv.tkinfo           --------------------------
	.section	.note.nv.tkinfo,"",@"SHT_NOTE"
	.sectionflags	@"SHF_NOTE_NV_TKINFO"
	.tkinfo
        /*0018*/ 	.word	0x00000002
        /*0030*/ 	.string	""
        /*0030*/ 	.string	"ptxas"
        /*0030*/ 	.string	"Cuda compilation tools, release 13.0, V13.0.88"
        /*0030*/ 	.string	"Build cuda_13.0.r13.0/compiler.36424714_0"
        /*0030*/ 	.string	"-arch sm_100 -m 64 "



//--------------------- .note.nv.cuinfo           --------------------------
	.section	.note.nv.cuinfo,"",@"SHT_NOTE"
	.sectionflags	@"SHF_NOTE_NV_CUINFO"
        /*0018*/ 	.short	0x0002
        /*001a*/ 	.short	0x0064
        /*001c*/ 	.short	0x0082
	.zero		2


//--------------------- .nv.info                  --------------------------
	.section	.nv.info,"",@"SHT_CUDA_INFO"
	.align	4


	//----- nvinfo : EIATTR_REGCOUNT
	.align		4
        /*0000*/ 	.byte	0x04, 0x2f
        /*0002*/ 	.short	(.L_1 - .L_0)
	.align		4
.L_0:
        /*0004*/ 	.word	index@(_Z3cnniiiiiiiiiiiPfS_S_)
        /*0008*/ 	.word	0x00000020


	//----- nvinfo : EIATTR_FRAME_SIZE
	.align		4
.L_1:
        /*000c*/ 	.byte	0x04, 0x11
        /*000e*/ 	.short	(.L_3 - .L_2)
	.align		4
.L_2:
        /*0010*/ 	.word	index@(_Z3cnniiiiiiiiiiiPfS_S_)
        /*0014*/ 	.word	0x00000000


	//----- nvinfo : EIATTR_MIN_STACK_SIZE
	.align		4
.L_3:
        /*0018*/ 	.byte	0x04, 0x12
        /*001a*/ 	.short	(.L_5 - .L_4)
	.align		4
.L_4:
        /*001c*/ 	.word	index@(_Z3cnniiiiiiiiiiiPfS_S_)
        /*0020*/ 	.word	0x00000000
.L_5:


//--------------------- .nv.compat                --------------------------
	.section	.nv.compat,"",@"SHT_CUDA_COMPAT_INFO"
	.align	4
        /*0000*/ 	.byte	0x02, 0x09, 0x00, 0x00, 0x02, 0x02, 0x01, 0x00, 0x02, 0x05, 0x05, 0x00, 0x03, 0x07, 0x01, 0x01
        /*0010*/ 	.byte	0x02, 0x03, 0x00, 0x00, 0x02, 0x06, 0x01, 0x00, 0x04, 0x0b, 0x08, 0x00, 0x09, 0x00, 0x00, 0x00
        /*0020*/ 	.byte	0x00, 0x00, 0x00, 0x00


//--------------------- .nv.info._Z3cnniiiiiiiiiiiPfS_S_ --------------------------
	.section	.nv.info._Z3cnniiiiiiiiiiiPfS_S_,"",@"SHT_CUDA_INFO"
	.sectionflags	@""
	.align	4


	//----- nvinfo : EIATTR_CUDA_API_VERSION
	.align		4
        /*0000*/ 	.byte	0x04, 0x37
        /*0002*/ 	.short	(.L_7 - .L_6)
.L_6:
        /*0004*/ 	.word	0x00000082


	//----- nvinfo : EIATTR_KPARAM_INFO
	.align		4
.L_7:
        /*0008*/ 	.byte	0x04, 0x17
        /*000a*/ 	.short	(.L_9 - .L_8)
.L_8:
        /*000c*/ 	.word	0x00000000
        /*0010*/ 	.short	0x000d
        /*0012*/ 	.short	0x0040
        /*0014*/ 	.byte	0x00, 0xf5, 0x21, 0x00


	//----- nvinfo : EIATTR_KPARAM_INFO
	.align		4
.L_9:
        /*0018*/ 	.byte	0x04, 0x17
        /*001a*/ 	.short	(.L_11 - .L_10)
.L_10:
        /*001c*/ 	.word	0x00000000
        /*0020*/ 	.short	0x000c
        /*0022*/ 	.short	0x0038
        /*0024*/ 	.byte	0x00, 0xf5, 0x21, 0x00


	//----- nvinfo : EIATTR_KPARAM_INFO
	.align		4
.L_11:
        /*0028*/ 	.byte	0x04, 0x17
        /*002a*/ 	.short	(.L_13 - .L_12)
.L_12:
        /*002c*/ 	.word	0x00000000
        /*0030*/ 	.short	0x000b
        /*0032*/ 	.short	0x0030
        /*0034*/ 	.byte	0x00, 0xf5, 0x21, 0x00


	//----- nvinfo : EIATTR_KPARAM_INFO
	.align		4
.L_13:
        /*0038*/ 	.byte	0x04, 0x17
        /*003a*/ 	.short	(.L_15 - .L_14)
.L_14:
        /*003c*/ 	.word	0x00000000
        /*0040*/ 	.short	0x000a
        /*0042*/ 	.short	0x0028
        /*0044*/ 	.byte	0x00, 0xf0, 0x11, 0x00


	//----- nvinfo : EIATTR_KPARAM_INFO
	.align		4
.L_15:
        /*0048*/ 	.byte	0x04, 0x17
        /*004a*/ 	.short	(.L_17 - .L_16)
.L_16:
        /*004c*/ 	.word	0x00000000
        /*0050*/ 	.short	0x0009
        /*0052*/ 	.short	0x0024
        /*0054*/ 	.byte	0x00, 0xf0, 0x11, 0x00


	//----- nvinfo : EIATTR_KPARAM_INFO
	.align		4
.L_17:
        /*0058*/ 	.byte	0x04, 0x17
        /*005a*/ 	.short	(.L_19 - .L_18)
.L_18:
        /*005c*/ 	.word	0x00000000
        /*0060*/ 	.short	0x0008
        /*0062*/ 	.short	0x0020
        /*0064*/ 	.byte	0x00, 0xf0, 0x11, 0x00


	//----- nvinfo : EIATTR_KPARAM_INFO
	.align		4
.L_19:
        /*0068*/ 	.byte	0x04, 0x17
        /*006a*/ 	.short	(.L_21 - .L_20)
.L_20:
        /*006c*/ 	.word	0x00000000
        /*0070*/ 	.short	0x0007
        /*0072*/ 	.short	0x001c
        /*0074*/ 	.byte	0x00, 0xf0, 0x11, 0x00


	//----- nvinfo : EIATTR_KPARAM_INFO
	.align		4
.L_21:
        /*0078*/ 	.byte	0x04, 0x17
        /*007a*/ 	.short	(.L_23 - .L_22)
.L_22:
        /*007c*/ 	.word	0x00000000
        /*0080*/ 	.short	0x0006
        /*0082*/ 	.short	0x0018
        /*0084*/ 	.byte	0x00, 0xf0, 0x11, 0x00


	//----- nvinfo : EIATTR_KPARAM_INFO
	.align		4
.L_23:
        /*0088*/ 	.byte	0x04, 0x17
        /*008a*/ 	.short	(.L_25 - .L_24)
.L_24:
        /*008c*/ 	.word	0x00000000
        /*0090*/ 	.short	0x0005
        /*0092*/ 	.short	0x0014
        /*0094*/ 	.byte	0x00, 0xf0, 0x11, 0x00


	//----- nvinfo : EIATTR_KPARAM_INFO
	.align		4
.L_25:
        /*0098*/ 	.byte	0x04, 0x17
        /*009a*/ 	.short	(.L_27 - .L_26)
.L_26:
        /*009c*/ 	.word	0x00000000
        /*00a0*/ 	.short	0x0004
        /*00a2*/ 	.short	0x0010
        /*00a4*/ 	.byte	0x00, 0xf0, 0x11, 0x00


	//----- nvinfo : EIATTR_KPARAM_INFO
	.align		4
.L_27:
        /*00a8*/ 	.byte	0x04, 0x17
        /*00aa*/ 	.short	(.L_29 - .L_28)
.L_28:
        /*00ac*/ 	.word	0x00000000
        /*00b0*/ 	.short	0x0003
        /*00b2*/ 	.short	0x000c
        /*00b4*/ 	.byte	0x00, 0xf0, 0x11, 0x00


	//----- nvinfo : EIATTR_KPARAM_INFO
	.align		4
.L_29:
        /*00b8*/ 	.byte	0x04, 0x17
        /*00ba*/ 	.short	(.L_31 - .L_30)
.L_30:
        /*00bc*/ 	.word	0x00000000
        /*00c0*/ 	.short	0x0002
        /*00c2*/ 	.short	0x0008
        /*00c4*/ 	.byte	0x00, 0xf0, 0x11, 0x00


	//----- nvinfo : EIATTR_KPARAM_INFO
	.align		4
.L_31:
        /*00c8*/ 	.byte	0x04, 0x17
        /*00ca*/ 	.short	(.L_33 - .L_32)
.L_32:
        /*00cc*/ 	.word	0x00000000
        /*00d0*/ 	.short	0x0001
        /*00d2*/ 	.short	0x0004
        /*00d4*/ 	.byte	0x00, 0xf0, 0x11, 0x00


	//----- nvinfo : EIATTR_KPARAM_INFO
	.align		4
.L_33:
        /*00d8*/ 	.byte	0x04, 0x17
        /*00da*/ 	.short	(.L_35 - .L_34)
.L_34:
        /*00dc*/ 	.word	0x00000000
        /*00e0*/ 	.short	0x0000
        /*00e2*/ 	.short	0x0000
        /*00e4*/ 	.byte	0x00, 0xf0, 0x11, 0x00


	//----- nvinfo : EIATTR_SPARSE_MMA_MASK
	.align		4
.L_35:
        /*00e8*/ 	.byte	0x03, 0x50
        /*00ea*/ 	.short	0x0000


	//----- nvinfo : EIATTR_MAXREG_COUNT
	.align		4
        /*00ec*/ 	.byte	0x03, 0x1b
        /*00ee*/ 	.short	0x00ff


	//----- nvinfo : EIATTR_MERCURY_ISA_VERSION
	.align		4
        /*00f0*/ 	.byte	0x03, 0x5f
        /*00f2*/ 	.short	0x0101


	//----- nvinfo : EIATTR_VRC_CTA_INIT_COUNT
	.align		4
        /*00f4*/ 	.byte	0x02, 0x4a
	.zero		1
	.zero		1


	//----- nvinfo : EIATTR_EXIT_INSTR_OFFSETS
	.align		4
        /*00f8*/ 	.byte	0x04, 0x1c
        /*00fa*/ 	.short	(.L_37 - .L_36)


	//   ....[0]....
.L_36:
        /*00fc*/ 	.word	0x000000c0


	//   ....[1]....
        /*0100*/ 	.word	0x00001840


	//----- nvinfo : EIATTR_CBANK_PARAM_SIZE
	.align		4
.L_37:
        /*0104*/ 	.byte	0x03, 0x19
        /*0106*/ 	.short	0x0048


	//----- nvinfo : EIATTR_PARAM_CBANK
	.align		4
        /*0108*/ 	.byte	0x04, 0x0a
        /*010a*/ 	.short	(.L_39 - .L_38)
	.align		4
.L_38:
        /*010c*/ 	.word	index@(.nv.constant0._Z3cnniiiiiiiiiiiPfS_S_)
        /*0110*/ 	.short	0x0380
        /*0112*/ 	.short	0x0048


	//----- nvinfo : EIATTR_SW_WAR
	.align		4
.L_39:
        /*0114*/ 	.byte	0x04, 0x36
        /*0116*/ 	.short	(.L_41 - .L_40)
.L_40:
        /*0118*/ 	.word	0x00000008
.L_41:


//--------------------- .nv.callgraph             --------------------------
	.section	.nv.callgraph,"",@"SHT_CUDA_CALLGRAPH"
	.align	4
	.sectionentsize	8
	.align		4
        /*0000*/ 	.word	0x00000000
	.align		4
        /*0004*/ 	.word	0xffffffff
	.align		4
        /*0008*/ 	.word	0x00000000
	.align		4
        /*000c*/ 	.word	0xfffffffe
	.align		4
        /*0010*/ 	.word	0x00000000
	.align		4
        /*0014*/ 	.word	0xfffffffd
	.align		4
        /*0018*/ 	.word	0x00000000
	.align		4
        /*001c*/ 	.word	0xfffffffc


//--------------------- .text._Z3cnniiiiiiiiiiiPfS_S_ --------------------------
	.section	.text._Z3cnniiiiiiiiiiiPfS_S_,"ax",@progbits
	.align	128
        .global         _Z3cnniiiiiiiiiiiPfS_S_
        .type           _Z3cnniiiiiiiiiiiPfS_S_,@function
        .size           _Z3cnniiiiiiiiiiiPfS_S_,(.L_x_9 - _Z3cnniiiiiiiiiiiPfS_S_)
        .other          _Z3cnniiiiiiiiiiiPfS_S_,@"STO_CUDA_ENTRY STV_DEFAULT"
_Z3cnniiiiiiiiiiiPfS_S_:
.text._Z3cnniiiiiiiiiiiPfS_S_:
[----:B------:R-:W-:Y:S08]  /*0000*/  LDC R1, c[0x0][0x37c] ;  /* 0x0000df00ff017b82 */ /* 0x000ff00000000800 */
[----:B------:R-:W0:Y:S01]  /*0010*/  LDC R5, c[0x0][0x380] ;  /* 0x0000e000ff057b82 */ /* 0x000e220000000800 */
[----:B------:R-:W1:Y:S01]  /*0020*/  S2R R4, SR_TID.X ;  /* 0x0000000000047919 */ /* 0x000e620000002100 */
[----:B------:R-:W0:Y:S01]  /*0030*/  LDCU UR4, c[0x0][0x388] ;  /* 0x00007100ff0477ac */ /* 0x000e220008000800 */
[----:B------:R-:W1:Y:S05]  /*0040*/  S2R R9, SR_CTAID.X ;  /* 0x0000000000097919 */ /* 0x000e6a0000002500 */
[----:B------:R-:W2:Y:S08]  /*0050*/  LDC R3, c[0x0][0x3a4] ;  /* 0x0000e900ff037b82 */ /* 0x000eb00000000800 */
[----:B------:R-:W3:Y:S01]  /*0060*/  LDC R2, c[0x0][0x3a8] ;  /* 0x0000ea00ff027b82 */ /* 0x000ee20000000800 */
[----:B0-----:R-:W-:-:S04]  /*0070*/  IMAD R0, R5, UR4, RZ ;  /* 0x0000000405007c24 */ /* 0x001fc8000f8e02ff */
[----:B--2---:R-:W-:-:S04]  /*0080*/  IMAD R7, R0, R3, RZ ;  /* 0x0000000300077224 */ /* 0x004fc800078e02ff */
[----:B---3--:R-:W-:Y:S01]  /*0090*/  IMAD R0, R7, R2, RZ ;  /* 0x0000000207007224 */ /* 0x008fe200078e02ff */
[----:B-1----:R-:W-:-:S04]  /*00a0*/  LEA R7, R9, R4, 0x8 ;  /* 0x0000000409077211 */ /* 0x002fc800078e40ff */
[----:B------:R-:W-:-:S13]  /*00b0*/  ISETP.GE.AND P0, PT, R7, R0, PT ;  /* 0x000000000700720c */ /* 0x000fda0003f06270 */
[----:B------:R-:W-:Y:S05]  /*00c0*/  @P0 EXIT ;  /* 0x000000000000094d */ /* 0x000fea0003800000 */
[----:B------:R-:W-:Y:S01]  /*00d0*/  IABS R11, R2 ;  /* 0x00000002000b7213 */ /* 0x000fe20000000000 */
[----:B------:R-:W0:Y:S01]  /*00e0*/  LDCU UR4, c[0x0][0x384] ;  /* 0x00007080ff0477ac */ /* 0x000e220008000800 */
[----:B------:R-:W-:Y:S01]  /*00f0*/  IABS R6, R7 ;  /* 0x0000000700067213 */ /* 0x000fe20000000000 */
[----:B------:R-:W-:Y:S01]  /*0100*/  HFMA2 R22, -RZ, RZ, 0, 0 ;  /* 0x00000000ff167431 */ /* 0x000fe200000001ff */
[----:B------:R-:W1:Y:S01]  /*0110*/  I2F.RP R0, R11 ;  /* 0x0000000b00007306 */ /* 0x000e620000209400 */
[----:B------:R-:W2:Y:S07]  /*0120*/  LDCU.64 UR6, c[0x0][0x358] ;  /* 0x00006b00ff0677ac */ /* 0x000eae0008000a00 */
[----:B-1----:R-:W1:Y:S02]  /*0130*/  MUFU.RCP R0, R0 ;  /* 0x0000000000007308 */ /* 0x002e640000001000 */
[----:B-1----:R-:W-:-:S02]  /*0140*/  IADD3 R8, PT, PT, R0, 0xffffffe, RZ ;  /* 0x0ffffffe00087810 */ /* 0x002fc40007ffe0ff */
[----:B------:R-:W-:-:S04]  /*0150*/  IABS R0, R3 ;  /* 0x0000000300007213 */ /* 0x000fc80000000000 */
[----:B------:R1:W3:Y:S08]  /*0160*/  F2I.FTZ.U32.TRUNC.NTZ R9, R8 ;  /* 0x0000000800097305 */ /* 0x0002f0000021f000 */
[----:B------:R-:W4:Y:S01]  /*0170*/  I2F.RP R10, R0 ;  /* 0x00000000000a7306 */ /* 0x000f220000209400 */
[----:B-1----:R-:W-:Y:S01]  /*0180*/  HFMA2 R8, -RZ, RZ, 0, 0 ;  /* 0x00000000ff087431 */ /* 0x002fe200000001ff */
[----:B---3--:R-:W-:-:S05]  /*0190*/  IADD3 R4, PT, PT, RZ, -R9, RZ ;  /* 0x80000009ff047210 */ /* 0x008fca0007ffe0ff */
[----:B------:R-:W-:Y:S01]  /*01a0*/  IMAD R13, R4, R11, RZ ;  /* 0x0000000b040d7224 */ /* 0x000fe200078e02ff */
[----:B----4-:R-:W1:Y:S03]  /*01b0*/  MUFU.RCP R10, R10 ;  /* 0x0000000a000a7308 */ /* 0x010e660000001000 */
[----:B------:R-:W-:-:S06]  /*01c0*/  IMAD.HI.U32 R9, R9, R13, R8 ;  /* 0x0000000d09097227 */ /* 0x000fcc00078e0008 */
[----:B------:R-:W-:-:S05]  /*01d0*/  IMAD.HI.U32 R4, R9, R6, RZ ;  /* 0x0000000609047227 */ /* 0x000fca00078e00ff */
[----:B------:R-:W-:-:S05]  /*01e0*/  IADD3 R8, PT, PT, -R4, RZ, RZ ;  /* 0x000000ff04087210 */ /* 0x000fca0007ffe1ff */
[----:B------:R-:W-:Y:S01]  /*01f0*/  IMAD R6, R11, R8, R6 ;  /* 0x000000080b067224 */ /* 0x000fe200078e0206 */
[----:B-1----:R-:W-:-:S04]  /*0200*/  IADD3 R8, PT, PT, R10, 0xffffffe, RZ ;  /* 0x0ffffffe0a087810 */ /* 0x002fc80007ffe0ff */
[----:B------:R-:W-:Y:S01]  /*0210*/  ISETP.GT.U32.AND P1, PT, R11, R6, PT ;  /* 0x000000060b00720c */ /* 0x000fe20003f24070 */
[----:B------:R1:W3:Y:S02]  /*0220*/  F2I.FTZ.U32.TRUNC.NTZ R9, R8 ;  /* 0x0000000800097305 */ /* 0x0002e4000021f000 */
[----:B-1----:R-:W-:-:S10]  /*0230*/  MOV R8, RZ ;  /* 0x000000ff00087202 */ /* 0x002fd40000000f00 */
[-C--:B------:R-:W-:Y:S02]  /*0240*/  @!P1 IADD3 R6, PT, PT, R6, -R11.reuse, RZ ;  /* 0x8000000b06069210 */ /* 0x080fe40007ffe0ff */
[----:B------:R-:W-:Y:S02]  /*0250*/  @!P1 IADD3 R4, PT, PT, R4, 0x1, RZ ;  /* 0x0000000104049810 */ /* 0x000fe40007ffe0ff */
[----:B------:R-:W-:Y:S02]  /*0260*/  ISETP.GE.U32.AND P0, PT, R6, R11, PT ;  /* 0x0000000b0600720c */ /* 0x000fe40003f06070 */
[----:B------:R-:W-:Y:S02]  /*0270*/  LOP3.LUT R6, R7, R2, RZ, 0x3c, !PT ;  /* 0x0000000207067212 */ /* 0x000fe400078e3cff */
[----:B------:R-:W-:Y:S02]  /*0280*/  ISETP.NE.AND P1, PT, R2, RZ, PT ;  /* 0x000000ff0200720c */ /* 0x000fe40003f25270 */
[----:B------:R-:W-:-:S02]  /*0290*/  ISETP.GE.AND P2, PT, R6, RZ, PT ;  /* 0x000000ff0600720c */ /* 0x000fc40003f46270 */
[----:B---3--:R-:W-:Y:S02]  /*02a0*/  IADD3 R11, PT, PT, RZ, -R9, RZ ;  /* 0x80000009ff0b7210 */ /* 0x008fe40007ffe0ff */
[----:B------:R-:W-:-:S03]  /*02b0*/  IABS R6, R5 ;  /* 0x0000000500067213 */ /* 0x000fc60000000000 */
[----:B------:R-:W-:Y:S01]  /*02c0*/  @P0 IADD3 R4, PT, PT, R4, 0x1, RZ ;  /* 0x0000000104040810 */ /* 0x000fe20007ffe0ff */
[----:B------:R-:W-:-:S04]  /*02d0*/  IMAD R11, R11, R0, RZ ;  /* 0x000000000b0b7224 */ /* 0x000fc800078e02ff */
[----:B------:R-:W-:-:S04]  /*02e0*/  IMAD.HI.U32 R8, R9, R11, R8 ;  /* 0x0000000b09087227 */ /* 0x000fc800078e0008 */
[----:B------:R-:W-:Y:S01]  /*02f0*/  @!P2 IMAD.MOV R4, RZ, RZ, -R4 ;  /* 0x000000ffff04a224 */ /* 0x000fe200078e0a04 */
[----:B------:R-:W-:-:S04]  /*0300*/  @!P1 LOP3.LUT R4, RZ, R2, RZ, 0x33, !PT ;  /* 0x00000002ff049212 */ /* 0x000fc800078e33ff */
[----:B------:R-:W-:-:S04]  /*0310*/  IABS R10, R4 ;  /* 0x00000004000a7213 */ /* 0x000fc80000000000 */
[----:B------:R-:W-:Y:S02]  /*0320*/  MOV R9, R10 ;  /* 0x0000000a00097202 */ /* 0x000fe40000000f00 */
[----:B------:R-:W1:Y:S03]  /*0330*/  I2F.RP R10, R6 ;  /* 0x00000006000a7306 */ /* 0x000e660000209400 */
[----:B------:R-:W-:-:S05]  /*0340*/  IMAD.HI.U32 R8, R8, R9, RZ ;  /* 0x0000000908087227 */ /* 0x000fca00078e00ff */
[----:B------:R-:W-:-:S05]  /*0350*/  IADD3 R11, PT, PT, -R8, RZ, RZ ;  /* 0x000000ff080b7210 */ /* 0x000fca0007ffe1ff */
[C---:B------:R-:W-:Y:S01]  /*0360*/  IMAD R9, R0.reuse, R11, R9 ;  /* 0x0000000b00097224 */ /* 0x040fe200078e0209 */
[----:B-1----:R-:W1:Y:S04]  /*0370*/  MUFU.RCP R10, R10 ;  /* 0x0000000a000a7308 */ /* 0x002e680000001000 */
[----:B------:R-:W-:-:S13]  /*0380*/  ISETP.GT.U32.AND P1, PT, R0, R9, PT ;  /* 0x000000090000720c */ /* 0x000fda0003f24070 */
[-C--:B------:R-:W-:Y:S02]  /*0390*/  @!P1 IADD3 R9, PT, PT, R9, -R0.reuse, RZ ;  /* 0x8000000009099210 */ /* 0x080fe40007ffe0ff */
[----:B-1----:R-:W-:Y:S02]  /*03a0*/  IADD3 R11, PT, PT, R10, 0xffffffe, RZ ;  /* 0x0ffffffe0a0b7810 */ /* 0x002fe40007ffe0ff */
[----:B------:R-:W-:Y:S02]  /*03b0*/  ISETP.GE.U32.AND P0, PT, R9, R0, PT ;  /* 0x000000000900720c */ /* 0x000fe40003f06070 */
[----:B------:R-:W-:Y:S01]  /*03c0*/  LOP3.LUT R0, R4, R3, RZ, 0x3c, !PT ;  /* 0x0000000304007212 */ /* 0x000fe200078e3cff */
[----:B------:R-:W1:Y:S01]  /*03d0*/  F2I.FTZ.U32.TRUNC.NTZ R9, R11 ;  /* 0x0000000b00097305 */ /* 0x000e62000021f000 */
[----:B------:R-:W-:Y:S02]  /*03e0*/  @!P1 IADD3 R8, PT, PT, R8, 0x1, RZ ;  /* 0x0000000108089810 */ /* 0x000fe40007ffe0ff */
[----:B------:R-:W-:-:S02]  /*03f0*/  ISETP.GE.AND P2, PT, R0, RZ, PT ;  /* 0x000000ff0000720c */ /* 0x000fc40003f46270 */
[----:B------:R-:W-:-:S05]  /*0400*/  ISETP.NE.AND P1, PT, R3, RZ, PT ;  /* 0x000000ff0300720c */ /* 0x000fca0003f25270 */
[----:B------:R-:W-:-:S04]  /*0410*/  @P0 IADD3 R8, PT, PT, R8, 0x1, RZ ;  /* 0x0000000108080810 */ /* 0x000fc80007ffe0ff */
[----:B------:R-:W-:Y:S01]  /*0420*/  MOV R12, R8 ;  /* 0x00000008000c7202 */ /* 0x000fe20000000f00 */
[----:B------:R-:W-:Y:S01]  /*0430*/  HFMA2 R8, -RZ, RZ, 0, 0 ;  /* 0x00000000ff087431 */ /* 0x000fe200000001ff */
[----:B-1----:R-:W-:-:S03]  /*0440*/  IADD3 R13, PT, PT, RZ, -R9, RZ ;  /* 0x80000009ff0d7210 */ /* 0x002fc60007ffe0ff */
[----:B------:R-:W-:Y:S01]  /*0450*/  @!P2 IMAD.MOV R12, RZ, RZ, -R12 ;  /* 0x000000ffff0ca224 */ /* 0x000fe200078e0a0c */
[----:B------:R-:W-:Y:S01]  /*0460*/  @!P1 LOP3.LUT R12, RZ, R3, RZ, 0x33, !PT ;  /* 0x00000003ff0c9212 */ /* 0x000fe200078e33ff */
[----:B------:R-:W-:-:S03]  /*0470*/  IMAD R11, R13, R6, RZ ;  /* 0x000000060d0b7224 */ /* 0x000fc600078e02ff */
[----:B------:R-:W-:Y:S01]  /*0480*/  IABS R0, R12 ;  /* 0x0000000c00007213 */ /* 0x000fe20000000000 */
[----:B------:R-:W-:Y:S02]  /*0490*/  IMAD.HI.U32 R8, R9, R11, R8 ;  /* 0x0000000b09087227 */ /* 0x000fe400078e0008 */
[----:B------:R-:W1:Y:S01]  /*04a0*/  LDC R11, c[0x0][0x398] ;  /* 0x0000e600ff0b7b82 */ /* 0x000e620000000800 */
[----:B------:R-:W-:-:S05]  /*04b0*/  MOV R9, R0 ;  /* 0x0000000000097202 */ /* 0x000fca0000000f00 */
[----:B------:R-:W-:-:S05]  /*04c0*/  IMAD.HI.U32 R0, R8, R9, RZ ;  /* 0x0000000908007227 */ /* 0x000fca00078e00ff */
[----:B------:R-:W-:-:S05]  /*04d0*/  IADD3 R8, PT, PT, -R0, RZ, RZ ;  /* 0x000000ff00087210 */ /* 0x000fca0007ffe1ff */
[C---:B------:R-:W-:Y:S02]  /*04e0*/  IMAD R9, R6.reuse, R8, R9 ;  /* 0x0000000806097224 */ /* 0x040fe400078e0209 */
[----:B------:R-:W3:Y:S03]  /*04f0*/  LDC R8, c[0x0][0x394] ;  /* 0x0000e500ff087b82 */ /* 0x000ee60000000800 */
[----:B------:R-:W-:-:S13]  /*0500*/  ISETP.GT.U32.AND P1, PT, R6, R9, PT ;  /* 0x000000090600720c */ /* 0x000fda0003f24070 */
[-C--:B------:R-:W-:Y:S02]  /*0510*/  @!P1 IADD3 R9, PT, PT, R9, -R6.reuse, RZ ;  /* 0x8000000609099210 */ /* 0x080fe40007ffe0ff */
[----:B------:R-:W-:Y:S02]  /*0520*/  @!P1 IADD3 R0, PT, PT, R0, 0x1, RZ ;  /* 0x0000000100009810 */ /* 0x000fe40007ffe0ff */
[----:B------:R-:W-:Y:S02]  /*0530*/  ISETP.GE.U32.AND P0, PT, R9, R6, PT ;  /* 0x000000060900720c */ /* 0x000fe40003f06070 */
[----:B------:R-:W-:Y:S02]  /*0540*/  LOP3.LUT R6, R12, R5, RZ, 0x3c, !PT ;  /* 0x000000050c067212 */ /* 0x000fe400078e3cff */
[----:B------:R-:W-:Y:S02]  /*0550*/  ISETP.NE.AND P1, PT, R5, RZ, PT ;  /* 0x000000ff0500720c */ /* 0x000fe40003f25270 */
[----:B------:R-:W-:-:S02]  /*0560*/  ISETP.GE.AND P2, PT, R6, RZ, PT ;  /* 0x000000ff0600720c */ /* 0x000fc40003f46270 */
[----:B------:R-:W-:-:S05]  /*0570*/  IADD3 R6, PT, PT, -R4, RZ, RZ ;  /* 0x000000ff04067210 */ /* 0x000fca0007ffe1ff */
[----:B------:R-:W-:Y:S01]  /*0580*/  @P0 IADD3 R0, PT, PT, R0, 0x1, RZ ;  /* 0x0000000100000810 */ /* 0x000fe20007ffe0ff */
[----:B------:R-:W-:Y:S01]  /*0590*/  IMAD R2, R2, R6, R7 ;  /* 0x0000000602027224 */ /* 0x000fe200078e0207 */
[----:B-1----:R-:W-:-:S04]  /*05a0*/  ISETP.NE.AND P0, PT, R11, RZ, PT ;  /* 0x000000ff0b00720c */ /* 0x002fc80003f05270 */
[----:B---3--:R-:W-:Y:S02]  /*05b0*/  ISETP.EQ.OR P0, PT, R8, RZ, !P0 ;  /* 0x000000ff0800720c */ /* 0x008fe40004702670 */
[----:B------:R-:W-:Y:S02]  /*05c0*/  @!P2 IADD3 R0, PT, PT, -R0, RZ, RZ ;  /* 0x000000ff0000a210 */ /* 0x000fe40007ffe1ff */
[----:B0-----:R-:W-:Y:S02]  /*05d0*/  ISETP.EQ.OR P0, PT, RZ, UR4, P0 ;  /* 0x00000004ff007c0c */ /* 0x001fe40008702670 */
[----:B------:R-:W-:Y:S02]  /*05e0*/  @!P1 LOP3.LUT R0, RZ, R5, RZ, 0x33, !PT ;  /* 0x00000005ff009212 */ /* 0x000fe400078e33ff */
[----:B------:R-:W-:-:S03]  /*05f0*/  IADD3 R8, PT, PT, -R12, RZ, RZ ;  /* 0x000000ff0c087210 */ /* 0x000fc60007ffe1ff */
[----:B------:R-:W-:Y:S02]  /*0600*/  IMAD.MOV R10, RZ, RZ, -R0 ;  /* 0x000000ffff0a7224 */ /* 0x000fe400078e0a00 */
[----:B------:R-:W-:Y:S02]  /*0610*/  IMAD R3, R3, R8, R4 ;  /* 0x0000000803037224 */ /* 0x000fe400078e0204 */
[----:B------:R-:W-:Y:S02]  /*0620*/  IMAD R5, R5, R10, R12 ;  /* 0x0000000a05057224 */ /* 0x000fe400078e020c */
[----:B--2---:R-:W-:Y:S05]  /*0630*/  @P0 BRA `(.L_x_0) ;  /* 0x00000010005c0947 */ /* 0x004fea0003800000 */
[----:B------:R-:W0:Y:S01]  /*0640*/  LDCU UR4, c[0x0][0x3a0] ;  /* 0x00007400ff0477ac */ /* 0x000e220008000800 */
[----:B------:R-:W-:Y:S02]  /*0650*/  MOV R22, RZ ;  /* 0x000000ff00167202 */ /* 0x000fe40000000f00 */
[C---:B------:R-:W-:Y:S02]  /*0660*/  LOP3.LUT R6, R11.reuse, 0xf, RZ, 0xc0, !PT ;  /* 0x0000000f0b067812 */ /* 0x040fe400078ec0ff */
[C---:B------:R-:W-:Y:S02]  /*0670*/  LOP3.LUT R7, R11.reuse, 0x7, RZ, 0xc0, !PT ;  /* 0x000000070b077812 */ /* 0x040fe400078ec0ff */
[C---:B------:R-:W-:Y:S02]  /*0680*/  LOP3.LUT R8, R11.reuse, 0xfffffff0, RZ, 0xc0, !PT ;  /* 0xfffffff00b087812 */ /* 0x040fe400078ec0ff */
[----:B------:R-:W-:Y:S01]  /*0690*/  LOP3.LUT R9, R11, 0x3, RZ, 0xc0, !PT ;  /* 0x000000030b097812 */ /* 0x000fe200078ec0ff */
[----:B0-----:R-:W-:Y:S01]  /*06a0*/  IMAD R11, R2, UR4, RZ ;  /* 0x00000004020b7c24 */ /* 0x001fe2000f8e02ff */
[----:B------:R-:W-:-:S06]  /*06b0*/  UMOV UR4, URZ ;  /* 0x000000ff00047c82 */ /* 0x000fcc0008000000 */
.L_x_7:
[----:B------:R-:W0:Y:S01]  /*06c0*/  LDC R12, c[0x0][0x384] ;  /* 0x0000e100ff0c7b82 */ /* 0x000e220000000800 */
[----:B------:R-:W1:Y:S01]  /*06d0*/  LDCU UR5, c[0x0][0x38c] ;  /* 0x00007180ff0577ac */ /* 0x000e620008000800 */
[----:B------:R-:W2:Y:S01]  /*06e0*/  LDCU UR8, c[0x0][0x39c] ;  /* 0x00007380ff0877ac */ /* 0x000ea20008000800 */
[-C--:B0-----:R-:W-:Y:S02]  /*06f0*/  IMAD R4, R5, R12.reuse, UR4 ;  /* 0x0000000405047e24 */ /* 0x081fe4000f8e020c */
[----:B------:R-:W-:Y:S01]  /*0700*/  IMAD R10, R0, R12, UR4 ;  /* 0x00000004000a7e24 */ /* 0x000fe2000f8e020c */
[----:B------:R-:W-:Y:S01]  /*0710*/  UIADD3 UR4, UPT, UPT, UR4, 0x1, URZ ;  /* 0x0000000104047890 */ /* 0x000fe2000fffe0ff */
[----:B-1----:R-:W-:Y:S01]  /*0720*/  IMAD R4, R4, UR5, RZ ;  /* 0x0000000504047c24 */ /* 0x002fe2000f8e02ff */
[----:B------:R-:W-:-:S03]  /*0730*/  UMOV UR5, URZ ;  /* 0x000000ff00057c82 */ /* 0x000fc60008000000 */
[----:B--2---:R-:W-:Y:S01]  /*0740*/  IMAD R18, R3, UR8, R4 ;  /* 0x0000000803127c24 */ /* 0x004fe2000f8e0204 */
[----:B------:R-:W-:-:S13]  /*0750*/  ISETP.NE.AND P0, PT, R12, UR4, PT ;  /* 0x000000040c007c0c */ /* 0x000fda000bf05270 */
.L_x_6:
[----:B------:R-:W0:Y:S01]  /*0760*/  LDC R19, c[0x0][0x398] ;  /* 0x0000e600ff137b82 */ /* 0x000e220000000800 */
[----:B------:R-:W-:Y:S01]  /*0770*/  IADD3 R21, PT, PT, R18, UR5, RZ ;  /* 0x0000000512157c10 */ /* 0x000fe2000fffe0ff */
[----:B------:R-:W-:-:S06]  /*0780*/  HFMA2 R4, -RZ, RZ, 0, 0 ;  /* 0x00000000ff047431 */ /* 0x000fcc00000001ff */
[----:B------:R-:W1:Y:S01]  /*0790*/  LDC.64 R12, c[0x0][0x390] ;  /* 0x0000e400ff0c7b82 */ /* 0x000e620000000a00 */
[----:B0-----:R-:W-:Y:S01]  /*07a0*/  ISETP.GE.U32.AND P2, PT, R19, 0x10, PT ;  /* 0x000000101300780c */ /* 0x001fe20003f46070 */
[----:B-1----:R-:W-:Y:S01]  /*07b0*/  IMAD R20, R10, R13, UR5 ;  /* 0x000000050a147e24 */ /* 0x002fe2000f8e020d */
[----:B------:R-:W-:Y:S01]  /*07c0*/  UIADD3 UR5, UPT, UPT, UR5, 0x1, URZ ;  /* 0x0000000105057890 */ /* 0x000fe2000fffe0ff */
[----:B------:R-:W-:-:S05]  /*07d0*/  IMAD R21, R21, R12, R11 ;  /* 0x0000000c15157224 */ /* 0x000fca00078e020b */
[----:B------:R-:W-:-:S05]  /*07e0*/  ISETP.NE.AND P1, PT, R13, UR5, PT ;  /* 0x000000050d007c0c */ /* 0x000fca000bf25270 */
[----:B------:R-:W-:Y:S08]  /*07f0*/  @!P2 BRA `(.L_x_1) ;  /* 0x0000000400e4a947 */ /* 0x000ff00003800000 */
[----:B------:R-:W-:Y:S01]  /*0800*/  IADD3 R24, PT, PT, -R8, RZ, RZ ;  /* 0x000000ff08187210 */ /* 0x000fe20007ffe1ff */
[----:B------:R-:W-:Y:S01]  /*0810*/  IMAD R4, R20, R19, 0x7 ;  /* 0x0000000714047424 */ /* 0x000fe200078e0213 */
[----:B------:R-:W-:-:S07]  /*0820*/  IADD3 R23, PT, PT, R21, 0x7, RZ ;  /* 0x0000000715177810 */ /* 0x000fce0007ffe0ff */
.L_x_2:
[----:B------:R-:W0:Y:S01]  /*0830*/  LDC.64 R12, c[0x0][0x3b0] ;  /* 0x0000ec00ff0c7b82 */ /* 0x000e220000000a00 */
[----:B------:R-:W-:Y:S02]  /*0840*/  IADD3 R27, PT, PT, R23, -0x7, RZ ;  /* 0xfffffff9171b7810 */ /* 0x000fe40007ffe0ff */
[----:B------:R-:W-:-:S05]  /*0850*/  IADD3 R17, PT, PT, R4, -0x7, RZ ;  /* 0xfffffff904117810 */ /* 0x000fca0007ffe0ff */
[----:B------:R-:W1:Y:S01]  /*0860*/  LDC.64 R14, c[0x0][0x3b8] ;  /* 0x0000ee00ff0e7b82 */ /* 0x000e620000000a00 */
[----:B0-----:R-:W-:-:S06]  /*0870*/  IMAD.WIDE.U32 R26, R27, 0x4, R12 ;  /* 0x000000041b1a7825 */ /* 0x001fcc00078e000c */
[----:B------:R-:W2:Y:S01]  /*0880*/  LDG.E R27, desc[UR6][R26.64] ;  /* 0x000000061a1b7981 */ /* 0x000ea2000c1e1900 */
[----:B-1----:R-:W-:-:S06]  /*0890*/  IMAD.WIDE.U32 R16, R17, 0x4, R14 ;  /* 0x0000000411107825 */ /* 0x002fcc00078e000e */
[----:B------:R-:W2:Y:S01]  /*08a0*/  LDG.E R16, desc[UR6][R16.64] ;  /* 0x0000000610107981 */ /* 0x000ea2000c1e1900 */
[----:B------:R-:W-:Y:S01]  /*08b0*/  IADD3 R29, PT, PT, R23, -0x6, RZ ;  /* 0xfffffffa171d7810 */ /* 0x000fe20007ffe0ff */
[----:B------:R-:W-:-:S04]  /*08c0*/  VIADD R25, R4, 0xfffffffa ;  /* 0xfffffffa04197836 */ /* 0x000fc80000000000 */
[----:B------:R-:W-:-:S06]  /*08d0*/  IMAD.WIDE.U32 R28, R29, 0x4, R12 ;  /* 0x000000041d1c7825 */ /* 0x000fcc00078e000c */
[----:B------:R-:W3:Y:S01]  /*08e0*/  LDG.E R29, desc[UR6][R28.64] ;  /* 0x000000061c1d7981 */ /* 0x000ee2000c1e1900 */
[----:B--2---:R-:W-:Y:S01]  /*08f0*/  FFMA R22, R27, R16, R22 ;  /* 0x000000101b167223 */ /* 0x004fe20000000016 */
[----:B------:R-:W-:-:S05]  /*0900*/  IMAD.WIDE.U32 R26, R25, 0x4, R14 ;  /* 0x00000004191a7825 */ /* 0x000fca00078e000e */
[----:B------:R-:W3:Y:S02]  /*0910*/  LDG.E R25, desc[UR6][R26.64] ;  /* 0x000000061a197981 */ /* 0x000ee4000c1e1900 */
[----:B---3--:R-:W-:Y:S01]  /*0920*/  FFMA R22, R29, R25, R22 ;  /* 0x000000191d167223 */ /* 0x008fe20000000016 */
[----:B------:R-:W-:Y:S02]  /*0930*/  IADD3 R25, PT, PT, R23, -0x5, RZ ;  /* 0xfffffffb17197810 */ /* 0x000fe40007ffe0ff */
[----:B------:R-:W-:-:S03]  /*0940*/  IADD3 R29, PT, PT, R4, -0x5, RZ ;  /* 0xfffffffb041d7810 */ /* 0x000fc60007ffe0ff */
[----:B------:R-:W-:-:S04]  /*0950*/  IMAD.WIDE.U32 R16, R25, 0x4, R12 ;  /* 0x0000000419107825 */ /* 0x000fc800078e000c */
[----:B------:R-:W-:Y:S02]  /*0960*/  IMAD.WIDE.U32 R28, R29, 0x4, R14 ;  /* 0x000000041d1c7825 */ /* 0x000fe400078e000e */
[----:B------:R-:W2:Y:S04]  /*0970*/  LDG.E R17, desc[UR6][R16.64] ;  /* 0x0000000610117981 */ /* 0x000ea8000c1e1900 */
[----:B------:R-:W2:Y:S01]  /*0980*/  LDG.E R25, desc[UR6][R28.64] ;  /* 0x000000061c197981 */ /* 0x000ea2000c1e1900 */
[----:B------:R-:W-:-:S05]  /*0990*/  IADD3 R27, PT, PT, R4, -0x4, RZ ;  /* 0xfffffffc041b7810 */ /* 0x000fca0007ffe0ff */
[----:B------:R-:W-:-:S06]  /*09a0*/  IMAD.WIDE.U32 R26, R27, 0x4, R14 ;  /* 0x000000041b1a7825 */ /* 0x000fcc00078e000e */
[----:B------:R-:W3:Y:S01]  /*09b0*/  LDG.E R26, desc[UR6][R26.64] ;  /* 0x000000061a1a7981 */ /* 0x000ee2000c1e1900 */
[----:B--2---:R-:W-:Y:S01]  /*09c0*/  FFMA R22, R17, R25, R22 ;  /* 0x0000001911167223 */ /* 0x004fe20000000016 */
[----:B------:R-:W-:-:S05]  /*09d0*/  IADD3 R25, PT, PT, R23, -0x4, RZ ;  /* 0xfffffffc17197810 */ /* 0x000fca0007ffe0ff */
[----:B------:R-:W-:-:S05]  /*09e0*/  IMAD.WIDE.U32 R16, R25, 0x4, R12 ;  /* 0x0000000419107825 */ /* 0x000fca00078e000c */
[----:B------:R-:W3:Y:S01]  /*09f0*/  LDG.E R25, desc[UR6][R16.64] ;  /* 0x0000000610197981 */ /* 0x000ee2000c1e1900 */
[----:B------:R-:W-:-:S05]  /*0a00*/  IADD3 R29, PT, PT, R4, -0x3, RZ ;  /* 0xfffffffd041d7810 */ /* 0x000fca0007ffe0ff */
[----:B------:R-:W-:-:S06]  /*0a10*/  IMAD.WIDE.U32 R28, R29, 0x4, R14 ;  /* 0x000000041d1c7825 */ /* 0x000fcc00078e000e */
[----:B------:R-:W2:Y:S01]  /*0a20*/  LDG.E R28, desc[UR6][R28.64] ;  /* 0x000000061c1c7981 */ /* 0x000ea2000c1e1900 */
[----:B---3--:R-:W-:Y:S01]  /*0a30*/  FFMA R22, R25, R26, R22 ;  /* 0x0000001a19167223 */ /* 0x008fe20000000016 */
[----:B------:R-:W-:-:S05]  /*0a40*/  IADD3 R25, PT, PT, R23, -0x3, RZ ;  /* 0xfffffffd17197810 */ /* 0x000fca0007ffe0ff */
[----:B------:R-:W-:-:S05]  /*0a50*/  IMAD.WIDE.U32 R16, R25, 0x4, R12 ;  /* 0x0000000419107825 */ /* 0x000fca00078e000c */
[----:B------:R0:W2:Y:S02]  /*0a60*/  LDG.E R25, desc[UR6][R16.64] ;  /* 0x0000000610197981 */ /* 0x0000a4000c1e1900 */
[----:B0-----:R-:W-:-:S05]  /*0a70*/  IADD3 R17, PT, PT, R4, -0x2, RZ ;  /* 0xfffffffe04117810 */ /* 0x001fca0007ffe0ff */
[----:B------:R-:W-:-:S04]  /*0a80*/  IMAD.WIDE.U32 R16, R17, 0x4, R14 ;  /* 0x0000000411107825 */ /* 0x000fc800078e000e */
[----:B--2---:R-:W-:Y:S01]  /*0a90*/  FFMA R22, R25, R28, R22 ;  /* 0x0000001c19167223 */ /* 0x004fe20000000016 */
[----:B------:R-:W-:-:S05]  /*0aa0*/  IADD3 R25, PT, PT, R23, -0x2, RZ ;  /* 0xfffffffe17197810 */ /* 0x000fca0007ffe0ff */
[----:B------:R-:W-:Y:S02]  /*0ab0*/  IMAD.WIDE.U32 R26, R25, 0x4, R12 ;  /* 0x00000004191a7825 */ /* 0x000fe400078e000c */
[----:B------:R-:W2:Y:S04]  /*0ac0*/  LDG.E R25, desc[UR6][R16.64] ;  /* 0x0000000610197981 */ /* 0x000ea8000c1e1900 */
[----:B------:R-:W2:Y:S02]  /*0ad0*/  LDG.E R27, desc[UR6][R26.64] ;  /* 0x000000061a1b7981 */ /* 0x000ea4000c1e1900 */
[----:B--2---:R-:W-:Y:S01]  /*0ae0*/  FFMA R22, R27, R25, R22 ;  /* 0x000000191b167223 */ /* 0x004fe20000000016 */
[----:B------:R-:W-:Y:S01]  /*0af0*/  IADD3 R25, PT, PT, R23, -0x1, RZ ;  /* 0xffffffff17197810 */ /* 0x000fe20007ffe0ff */
[----:B------:R-:W-:-:S04]  /*0b00*/  VIADD R27, R4, 0xffffffff ;  /* 0xffffffff041b7836 */ /* 0x000fc80000000000 */
[----:B------:R-:W-:-:S04]  /*0b10*/  IMAD.WIDE.U32 R28, R25, 0x4, R12 ;  /* 0x00000004191c7825 */ /* 0x000fc800078e000c */
[----:B------:R-:W-:Y:S02]  /*0b20*/  IMAD.WIDE.U32 R26, R27, 0x4, R14 ;  /* 0x000000041b1a7825 */ /* 0x000fe400078e000e */
[----:B------:R-:W2:Y:S04]  /*0b30*/  LDG.E R29, desc[UR6][R28.64] ;  /* 0x000000061c1d7981 */ /* 0x000ea8000c1e1900 */
[----:B------:R0:W2:Y:S01]  /*0b40*/  LDG.E R25, desc[UR6][R26.64] ;  /* 0x000000061a197981 */ /* 0x0000a2000c1e1900 */
[----:B------:R-:W-:-:S06]  /*0b50*/  IMAD.WIDE.U32 R16, R23, 0x4, R12 ;  /* 0x0000000417107825 */ /* 0x000fcc00078e000c */
[----:B------:R-:W3:Y:S01]  /*0b60*/  LDG.E R17, desc[UR6][R16.64] ;  /* 0x0000000610117981 */ /* 0x000ee2000c1e1900 */
[----:B0-----:R-:W-:-:S04]  /*0b70*/  IMAD.WIDE.U32 R26, R4, 0x4, R14 ;  /* 0x00000004041a7825 */ /* 0x001fc800078e000e */
[----:B--2---:R-:W-:Y:S02]  /*0b80*/  FFMA R22, R29, R25, R22 ;  /* 0x000000191d167223 */ /* 0x004fe40000000016 */
[----:B------:R-:W3:Y:S01]  /*0b90*/  LDG.E R25, desc[UR6][R26.64] ;  /* 0x000000061a197981 */ /* 0x000ee2000c1e1900 */
[----:B------:R-:W-:-:S05]  /*0ba0*/  IADD3 R29, PT, PT, R4, 0x1, RZ ;  /* 0x00000001041d7810 */ /* 0x000fca0007ffe0ff */
[----:B------:R-:W-:-:S06]  /*0bb0*/  IMAD.WIDE.U32 R28, R29, 0x4, R14 ;  /* 0x000000041d1c7825 */ /* 0x000fcc00078e000e */
[----:B------:R-:W2:Y:S01]  /*0bc0*/  LDG.E R28, desc[UR6][R28.64] ;  /* 0x000000061c1c7981 */ /* 0x000ea2000c1e1900 */
[----:B---3--:R-:W-:Y:S01]  /*0bd0*/  FFMA R22, R17, R25, R22 ;  /* 0x0000001911167223 */ /* 0x008fe20000000016 */
[----:B------:R-:W-:-:S05]  /*0be0*/  IADD3 R25, PT, PT, R23, 0x1, RZ ;  /* 0x0000000117197810 */ /* 0x000fca0007ffe0ff */
[----:B------:R-:W-:-:S05]  /*0bf0*/  IMAD.WIDE.U32 R16, R25, 0x4, R12 ;  /* 0x0000000419107825 */ /* 0x000fca00078e000c */
[----:B------:R-:W2:Y:S01]  /*0c00*/  LDG.E R25, desc[UR6][R16.64] ;  /* 0x0000000610197981 */ /* 0x000ea2000c1e1900 */
[----:B------:R-:W-:-:S05]  /*0c10*/  IADD3 R27, PT, PT, R4, 0x2, RZ ;  /* 0x00000002041b7810 */ /* 0x000fca0007ffe0ff */
[----:B------:R-:W-:-:S06]  /*0c20*/  IMAD.WIDE.U32 R26, R27, 0x4, R14 ;  /* 0x000000041b1a7825 */ /* 0x000fcc00078e000e */
[----:B------:R-:W3:Y:S01]  /*0c30*/  LDG.E R26, desc[UR6][R26.64] ;  /* 0x000000061a1a7981 */ /* 0x000ee2000c1e1900 */
[----:B--2---:R-:W-:Y:S01]  /*0c40*/  FFMA R22, R25, R28, R22 ;  /* 0x0000001c19167223 */ /* 0x004fe20000000016 */
[----:B------:R-:W-:-:S05]  /*0c50*/  IADD3 R25, PT, PT, R23, 0x2, RZ ;  /* 0x0000000217197810 */ /* 0x000fca0007ffe0ff */
[----:B------:R-:W-:-:S05]  /*0c60*/  IMAD.WIDE.U32 R16, R25, 0x4, R12 ;  /* 0x0000000419107825 */ /* 0x000fca00078e000c */
        /* <DEDUP_REMOVED lines=15> */
[----:B------:R-:W-:-:S04]  /*0d60*/  VIADD R29, R4, 0x5 ;  /* 0x00000005041d7836 */ /* 0x000fc80000000000 */
[----:B------:R-:W-:-:S06]  /*0d70*/  IMAD.WIDE.U32 R28, R29, 0x4, R14 ;  /* 0x000000041d1c7825 */ /* 0x000fcc00078e000e */
[----:B------:R0:W2:Y:S01]  /*0d80*/  LDG.E R28, desc[UR6][R28.64] ;  /* 0x000000061c1c7981 */ /* 0x0000a2000c1e1900 */
[----:B---3--:R-:W-:Y:S01]  /*0d90*/  FFMA R22, R25, R26, R22 ;  /* 0x0000001a19167223 */ /* 0x008fe20000000016 */
[----:B------:R-:W-:-:S05]  /*0da0*/  IADD3 R25, PT, PT, R23, 0x5, RZ ;  /* 0x0000000517197810 */ /* 0x000fca0007ffe0ff */
[----:B------:R-:W-:-:S05]  /*0db0*/  IMAD.WIDE.U32 R16, R25, 0x4, R12 ;  /* 0x0000000419107825 */ /* 0x000fca00078e000c */
[----:B------:R1:W2:Y:S01]  /*0dc0*/  LDG.E R25, desc[UR6][R16.64] ;  /* 0x0000000610197981 */ /* 0x0002a2000c1e1900 */
[C---:B0-----:R-:W-:Y:S02]  /*0dd0*/  IADD3 R29, PT, PT, R23.reuse, 0x6, RZ ;  /* 0x00000006171d7810 */ /* 0x041fe40007ffe0ff */
[----:B-1----:R-:W-:-:S05]  /*0de0*/  IADD3 R17, PT, PT, R23, 0x7, RZ ;  /* 0x0000000717117810 */ /* 0x002fca0007ffe0ff */
[----:B------:R-:W-:Y:S01]  /*0df0*/  IMAD.WIDE.U32 R16, R17, 0x4, R12 ;  /* 0x0000000411107825 */ /* 0x000fe200078e000c */
[----:B------:R-:W-:-:S05]  /*0e00*/  IADD3 R27, PT, PT, R4, 0x6, RZ ;  /* 0x00000006041b7810 */ /* 0x000fca0007ffe0ff */
[----:B------:R0:W3:Y:S01]  /*0e10*/  LDG.E R16, desc[UR6][R16.64] ;  /* 0x0000000610107981 */ /* 0x0000e2000c1e1900 */
[----:B------:R-:W-:-:S06]  /*0e20*/  IMAD.WIDE.U32 R26, R27, 0x4, R14 ;  /* 0x000000041b1a7825 */ /* 0x000fcc00078e000e */
[----:B------:R-:W4:Y:S01]  /*0e30*/  LDG.E R26, desc[UR6][R26.64] ;  /* 0x000000061a1a7981 */ /* 0x000f22000c1e1900 */
[----:B0-----:R-:W-:Y:S01]  /*0e40*/  IADD3 R17, PT, PT, R23, 0x8, RZ ;  /* 0x0000000817117810 */ /* 0x001fe20007ffe0ff */
[----:B--2---:R-:W-:Y:S01]  /*0e50*/  FFMA R22, R25, R28, R22 ;  /* 0x0000001c19167223 */ /* 0x004fe20000000016 */
[----:B------:R-:W-:-:S04]  /*0e60*/  IMAD.WIDE.U32 R28, R29, 0x4, R12 ;  /* 0x000000041d1c7825 */ /* 0x000fc800078e000c */
[----:B------:R-:W-:Y:S01]  /*0e70*/  IMAD.WIDE.U32 R12, R17, 0x4, R12 ;  /* 0x00000004110c7825 */ /* 0x000fe200078e000c */
[----:B------:R0:W4:Y:S05]  /*0e80*/  LDG.E R25, desc[UR6][R28.64] ;  /* 0x000000061c197981 */ /* 0x00012a000c1e1900 */
[----:B------:R1:W2:Y:S01]  /*0e90*/  LDG.E R12, desc[UR6][R12.64] ;  /* 0x000000060c0c7981 */ /* 0x0002a2000c1e1900 */
[C---:B0-----:R-:W-:Y:S02]  /*0ea0*/  IADD3 R29, PT, PT, R4.reuse, 0x7, RZ ;  /* 0x00000007041d7810 */ /* 0x041fe40007ffe0ff */
[----:B-1----:R-:W-:-:S03]  /*0eb0*/  IADD3 R13, PT, PT, R4, 0x8, RZ ;  /* 0x00000008040d7810 */ /* 0x002fc60007ffe0ff */
[----:B------:R-:W-:-:S04]  /*0ec0*/  IMAD.WIDE.U32 R28, R29, 0x4, R14 ;  /* 0x000000041d1c7825 */ /* 0x000fc800078e000e */
[----:B------:R-:W-:Y:S02]  /*0ed0*/  IMAD.WIDE.U32 R14, R13, 0x4, R14 ;  /* 0x000000040d0e7825 */ /* 0x000fe400078e000e */
[----:B------:R-:W3:Y:S04]  /*0ee0*/  LDG.E R29, desc[UR6][R28.64] ;  /* 0x000000061c1d7981 */ /* 0x000ee8000c1e1900 */
[----:B------:R-:W2:Y:S01]  /*0ef0*/  LDG.E R14, desc[UR6][R14.64] ;  /* 0x000000060e0e7981 */ /* 0x000ea2000c1e1900 */
[----:B------:R-:W-:-:S04]  /*0f00*/  IADD3 R24, PT, PT, R24, 0x10, RZ ;  /* 0x0000001018187810 */ /* 0x000fc80007ffe0ff */
[----:B------:R-:W-:Y:S02]  /*0f10*/  ISETP.NE.AND P2, PT, R24, RZ, PT ;  /* 0x000000ff1800720c */ /* 0x000fe40003f45270 */
[----:B------:R-:W-:Y:S02]  /*0f20*/  IADD3 R23, PT, PT, R23, 0x10, RZ ;  /* 0x0000001017177810 */ /* 0x000fe40007ffe0ff */
[----:B------:R-:W-:Y:S01]  /*0f30*/  IADD3 R4, PT, PT, R4, 0x10, RZ ;  /* 0x0000001004047810 */ /* 0x000fe20007ffe0ff */
[----:B----4-:R-:W-:-:S04]  /*0f40*/  FFMA R25, R25, R26, R22 ;  /* 0x0000001a19197223 */ /* 0x010fc80000000016 */
[----:B---3--:R-:W-:-:S04]  /*0f50*/  FFMA R25, R16, R29, R25 ;  /* 0x0000001d10197223 */ /* 0x008fc80000000019 */
[----:B--2---:R-:W-:Y:S01]  /*0f60*/  FFMA R22, R12, R14, R25 ;  /* 0x0000000e0c167223 */ /* 0x004fe20000000019 */
[----:B------:R-:W-:Y:S06]  /*0f70*/  @P2 BRA `(.L_x_2) ;  /* 0xfffffff8002c2947 */ /* 0x000fec000383ffff */
[----:B------:R-:W-:-:S07]  /*0f80*/  IMAD.MOV.U32 R4, RZ, RZ, R8 ;  /* 0x000000ffff047224 */ /* 0x000fce00078e0008 */
.L_x_1:
[----:B------:R-:W-:-:S13]  /*0f90*/  ISETP.NE.AND P2, PT, R6, RZ, PT ;  /* 0x000000ff0600720c */ /* 0x000fda0003f45270 */
[----:B------:R-:W-:Y:S05]  /*0fa0*/  @!P2 BRA `(.L_x_3) ;  /* 0x0000000400f8a947 */ /* 0x000fea0003800000 */
[----:B------:R-:W-:Y:S02]  /*0fb0*/  IADD3 R12, PT, PT, R6, -0x1, RZ ;  /* 0xffffffff060c7810 */ /* 0x000fe40007ffe0ff */
[----:B------:R-:W-:Y:S02]  /*0fc0*/  ISETP.NE.AND P3, PT, R7, RZ, PT ;  /* 0x000000ff0700720c */ /* 0x000fe40003f65270 */
[----:B------:R-:W-:-:S13]  /*0fd0*/  ISETP.GE.U32.AND P2, PT, R12, 0x7, PT ;  /* 0x000000070c00780c */ /* 0x000fda0003f46070 */
[----:B------:R-:W-:Y:S05]  /*0fe0*/  @!P2 BRA `(.L_x_4) ;  /* 0x0000000000eca947 */ /* 0x000fea0003800000 */
[----:B------:R-:W0:Y:S01]  /*0ff0*/  LDC.64 R14, c[0x0][0x3b0] ;  /* 0x0000ec00ff0e7b82 */ /* 0x000e220000000a00 */
[----:B------:R-:W-:Y:S01]  /*1000*/  IADD3 R27, PT, PT, R21, R4, RZ ;  /* 0x00000004151b7210 */ /* 0x000fe20007ffe0ff */
[----:B------:R-:W-:-:S06]  /*1010*/  IMAD R23, R20, R19, R4 ;  /* 0x0000001314177224 */ /* 0x000fcc00078e0204 */
[----:B------:R-:W1:Y:S01]  /*1020*/  LDC.64 R12, c[0x0][0x3b8] ;  /* 0x0000ee00ff0c7b82 */ /* 0x000e620000000a00 */
[----:B0-----:R-:W-:-:S06]  /*1030*/  IMAD.WIDE.U32 R24, R27, 0x4, R14 ;  /* 0x000000041b187825 */ /* 0x001fcc00078e000e */
[----:B------:R-:W2:Y:S01]  /*1040*/  LDG.E R25, desc[UR6][R24.64] ;  /* 0x0000000618197981 */ /* 0x000ea2000c1e1900 */
[----:B-1----:R-:W-:-:S06]  /*1050*/  IMAD.WIDE.U32 R16, R23, 0x4, R12 ;  /* 0x0000000417107825 */ /* 0x002fcc00078e000c */
[----:B------:R-:W2:Y:S01]  /*1060*/  LDG.E R16, desc[UR6][R16.64] ;  /* 0x0000000610107981 */ /* 0x000ea2000c1e1900 */
[----:B------:R-:W-:Y:S02]  /*1070*/  IADD3 R29, PT, PT, R27, 0x1, RZ ;  /* 0x000000011b1d7810 */ /* 0x000fe40007ffe0ff */
[----:B------:R-:W-:Y:S01]  /*1080*/  IADD3 R28, PT, PT, R23, 0x1, RZ ;  /* 0x00000001171c7810 */ /* 0x000fe20007ffe0ff */
[----:B--2---:R-:W-:Y:S02]  /*1090*/  FFMA R22, R25, R16, R22 ;  /* 0x0000001019167223 */ /* 0x004fe40000000016 */
[----:B------:R-:W-:-:S04]  /*10a0*/  IMAD.WIDE.U32 R16, R29, 0x4, R14 ;  /* 0x000000041d107825 */ /* 0x000fc800078e000e */
[----:B------:R-:W-:Y:S01]  /*10b0*/  IMAD.WIDE.U32 R28, R28, 0x4, R12 ;  /* 0x000000041c1c7825 */ /* 0x000fe200078e000c */
[----:B------:R-:W2:Y:S05]  /*10c0*/  LDG.E R26, desc[UR6][R16.64] ;  /* 0x00000006101a7981 */ /* 0x000eaa000c1e1900 */
[----:B------:R-:W2:Y:S01]  /*10d0*/  LDG.E R29, desc[UR6][R28.64] ;  /* 0x000000061c1d7981 */ /* 0x000ea2000c1e1900 */
[----:B------:R-:W-:-:S05]  /*10e0*/  IADD3 R25, PT, PT, R23, 0x2, RZ ;  /* 0x0000000217197810 */ /* 0x000fca0007ffe0ff */
[----:B------:R-:W-:-:S06]  /*10f0*/  IMAD.WIDE.U32 R24, R25, 0x4, R12 ;  /* 0x0000000419187825 */ /* 0x000fcc00078e000c */
[----:B------:R-:W3:Y:S01]  /*1100*/  LDG.E R25, desc[UR6][R24.64] ;  /* 0x0000000618197981 */ /* 0x000ee2000c1e1900 */
[----:B--2---:R-:W-:Y:S01]  /*1110*/  FFMA R22, R26, R29, R22 ;  /* 0x0000001d1a167223 */ /* 0x004fe20000000016 */
[----:B------:R-:W-:-:S05]  /*1120*/  IADD3 R26, PT, PT, R27, 0x2, RZ ;  /* 0x000000021b1a7810 */ /* 0x000fca0007ffe0ff */
[----:B------:R-:W-:-:S05]  /*1130*/  IMAD.WIDE.U32 R16, R26, 0x4, R14 ;  /* 0x000000041a107825 */ /* 0x000fca00078e000e */
[----:B------:R0:W3:Y:S02]  /*1140*/  LDG.E R26, desc[UR6][R16.64] ;  /* 0x00000006101a7981 */ /* 0x0000e4000c1e1900 */
[----:B0-----:R-:W-:-:S05]  /*1150*/  IADD3 R17, PT, PT, R23, 0x3, RZ ;  /* 0x0000000317117810 */ /* 0x001fca0007ffe0ff */
[----:B------:R-:W-:-:S04]  /*1160*/  IMAD.WIDE.U32 R16, R17, 0x4, R12 ;  /* 0x0000000411107825 */ /* 0x000fc800078e000c */
[----:B---3--:R-:W-:Y:S01]  /*1170*/  FFMA R22, R26, R25, R22 ;  /* 0x000000191a167223 */ /* 0x008fe20000000016 */
[----:B------:R-:W-:-:S05]  /*1180*/  IADD3 R26, PT, PT, R27, 0x3, RZ ;  /* 0x000000031b1a7810 */ /* 0x000fca0007ffe0ff */
[----:B------:R-:W-:Y:S02]  /*1190*/  IMAD.WIDE.U32 R28, R26, 0x4, R14 ;  /* 0x000000041a1c7825 */ /* 0x000fe400078e000e */
[----:B------:R0:W2:Y:S04]  /*11a0*/  LDG.E R26, desc[UR6][R16.64] ;  /* 0x00000006101a7981 */ /* 0x0000a8000c1e1900 */
[----:B------:R-:W2:Y:S01]  /*11b0*/  LDG.E R29, desc[UR6][R28.64] ;  /* 0x000000061c1d7981 */ /* 0x000ea2000c1e1900 */
[----:B0-----:R-:W-:-:S04]  /*11c0*/  VIADD R17, R23, 0x4 ;  /* 0x0000000417117836 */ /* 0x001fc80000000000 */
[----:B------:R-:W-:-:S04]  /*11d0*/  IMAD.WIDE.U32 R16, R17, 0x4, R12 ;  /* 0x0000000411107825 */ /* 0x000fc800078e000c */
[----:B--2---:R-:W-:Y:S01]  /*11e0*/  FFMA R22, R29, R26, R22 ;  /* 0x0000001a1d167223 */ /* 0x004fe20000000016 */
[----:B------:R-:W-:-:S05]  /*11f0*/  IADD3 R26, PT, PT, R27, 0x4, RZ ;  /* 0x000000041b1a7810 */ /* 0x000fca0007ffe0ff */
[----:B------:R-:W-:Y:S02]  /*1200*/  IMAD.WIDE.U32 R24, R26, 0x4, R14 ;  /* 0x000000041a187825 */ /* 0x000fe400078e000e */
[----:B------:R-:W2:Y:S04]  /*1210*/  LDG.E R26, desc[UR6][R16.64] ;  /* 0x00000006101a7981 */ /* 0x000ea8000c1e1900 */
[----:B------:R-:W2:Y:S01]  /*1220*/  LDG.E R25, desc[UR6][R24.64] ;  /* 0x0000000618197981 */ /* 0x000ea2000c1e1900 */
[----:B------:R-:W-:-:S05]  /*1230*/  IADD3 R29, PT, PT, R27, 0x5, RZ ;  /* 0x000000051b1d7810 */ /* 0x000fca0007ffe0ff */
[----:B------:R-:W-:-:S06]  /*1240*/  IMAD.WIDE.U32 R28, R29, 0x4, R14 ;  /* 0x000000041d1c7825 */ /* 0x000fcc00078e000e */
[----:B------:R-:W3:Y:S01]  /*1250*/  LDG.E R29, desc[UR6][R28.64] ;  /* 0x000000061c1d7981 */ /* 0x000ee2000c1e1900 */
[----:B--2---:R-:W-:Y:S01]  /*1260*/  FFMA R22, R25, R26, R22 ;  /* 0x0000001a19167223 */ /* 0x004fe20000000016 */
[----:B------:R-:W-:-:S05]  /*1270*/  IADD3 R26, PT, PT, R23, 0x5, RZ ;  /* 0x00000005171a7810 */ /* 0x000fca0007ffe0ff */
[----:B------:R-:W-:Y:S01]  /*1280*/  IMAD.WIDE.U32 R24, R26, 0x4, R12 ;  /* 0x000000041a187825 */ /* 0x000fe200078e000c */
[C---:B------:R-:W-:Y:S02]  /*1290*/  IADD3 R26, PT, PT, R27.reuse, 0x6, RZ ;  /* 0x000000061b1a7810 */ /* 0x040fe40007ffe0ff */
[----:B------:R-:W-:-:S03]  /*12a0*/  IADD3 R27, PT, PT, R27, 0x7, RZ ;  /* 0x000000071b1b7810 */ /* 0x000fc60007ffe0ff */
[--C-:B------:R-:W-:Y:S01]  /*12b0*/  IMAD.WIDE.U32 R16, R26, 0x4, R14.reuse ;  /* 0x000000041a107825 */ /* 0x100fe200078e000e */
[----:B------:R-:W3:Y:S03]  /*12c0*/  LDG.E R24, desc[UR6][R24.64] ;  /* 0x0000000618187981 */ /* 0x000ee6000c1e1900 */
[----:B------:R-:W-:Y:S01]  /*12d0*/  IMAD.WIDE.U32 R14, R27, 0x4, R14 ;  /* 0x000000041b0e7825 */ /* 0x000fe200078e000e */
[C---:B------:R-:W-:Y:S01]  /*12e0*/  IADD3 R27, PT, PT, R23.reuse, 0x6, RZ ;  /* 0x00000006171b7810 */ /* 0x040fe20007ffe0ff */
[----:B------:R-:W2:Y:S01]  /*12f0*/  LDG.E R16, desc[UR6][R16.64] ;  /* 0x0000000610107981 */ /* 0x000ea2000c1e1900 */
[----:B------:R-:W-:-:S03]  /*1300*/  IADD3 R23, PT, PT, R23, 0x7, RZ ;  /* 0x0000000717177810 */ /* 0x000fc60007ffe0ff */
[--C-:B------:R-:W-:Y:S01]  /*1310*/  IMAD.WIDE.U32 R26, R27, 0x4, R12.reuse ;  /* 0x000000041b1a7825 */ /* 0x100fe200078e000c */
[----:B------:R-:W4:Y:S03]  /*1320*/  LDG.E R14, desc[UR6][R14.64] ;  /* 0x000000060e0e7981 */ /* 0x000f26000c1e1900 */
[----:B------:R-:W-:Y:S02]  /*1330*/  IMAD.WIDE.U32 R12, R23, 0x4, R12 ;  /* 0x00000004170c7825 */ /* 0x000fe400078e000c */
[----:B------:R-:W2:Y:S04]  /*1340*/  LDG.E R26, desc[UR6][R26.64] ;  /* 0x000000061a1a7981 */ /* 0x000ea8000c1e1900 */
[----:B------:R-:W4:Y:S01]  /*1350*/  LDG.E R12, desc[UR6][R12.64] ;  /* 0x000000060c0c7981 */ /* 0x000f22000c1e1900 */
[----:B------:R-:W-:Y:S01]  /*1360*/  IADD3 R4, PT, PT, R4, 0x8, RZ ;  /* 0x0000000804047810 */ /* 0x000fe20007ffe0ff */
[----:B---3--:R-:W-:-:S04]  /*1370*/  FFMA R29, R29, R24, R22 ;  /* 0x000000181d1d7223 */ /* 0x008fc80000000016 */
[----:B--2---:R-:W-:-:S04]  /*1380*/  FFMA R29, R16, R26, R29 ;  /* 0x0000001a101d7223 */ /* 0x004fc8000000001d */
[----:B----4-:R-:W-:-:S07]  /*1390*/  FFMA R22, R14, R12, R29 ;  /* 0x0000000c0e167223 */ /* 0x010fce000000001d */
.L_x_4:
        /* <DEDUP_REMOVED lines=13> */
[----:B------:R-:W-:Y:S01]  /*1470*/  IADD3 R27, PT, PT, R29, 0x1, RZ ;  /* 0x000000011d1b7810 */ /* 0x000fe20007ffe0ff */
[----:B--2---:R-:W-:Y:S01]  /*1480*/  FFMA R22, R17, R12, R22 ;  /* 0x0000000c11167223 */ /* 0x004fe20000000016 */
[C---:B------:R-:W-:Y:S02]  /*1490*/  IADD3 R17, PT, PT, R29.reuse, 0x2, RZ ;  /* 0x000000021d117810 */ /* 0x040fe40007ffe0ff */
[----:B------:R-:W-:Y:S01]  /*14a0*/  IADD3 R29, PT, PT, R29, 0x3, RZ ;  /* 0x000000031d1d7810 */ /* 0x000fe20007ffe0ff */
[----:B------:R-:W-:-:S04]  /*14b0*/  IMAD.WIDE.U32 R12, R27, 0x4, R24 ;  /* 0x000000041b0c7825 */ /* 0x000fc800078e0018 */
[----:B------:R-:W-:Y:S01]  /*14c0*/  VIADD R27, R23, 0x1 ;  /* 0x00000001171b7836 */ /* 0x000fe20000000000 */
[----:B------:R0:W2:Y:S01]  /*14d0*/  LDG.E R28, desc[UR6][R12.64] ;  /* 0x000000060c1c7981 */ /* 0x0000a2000c1e1900 */
[----:B------:R-:W-:-:S04]  /*14e0*/  IMAD.WIDE.U32 R16, R17, 0x4, R24 ;  /* 0x0000000411107825 */ /* 0x000fc800078e0018 */
[----:B------:R-:W-:Y:S01]  /*14f0*/  IMAD.WIDE.U32 R24, R29, 0x4, R24 ;  /* 0x000000041d187825 */ /* 0x000fe200078e0018 */
[----:B------:R-:W-:Y:S01]  /*1500*/  IADD3 R29, PT, PT, R23, 0x2, RZ ;  /* 0x00000002171d7810 */ /* 0x000fe20007ffe0ff */
[----:B------:R-:W3:Y:S02]  /*1510*/  LDG.E R16, desc[UR6][R16.64] ;  /* 0x0000000610107981 */ /* 0x000ee4000c1e1900 */
[--C-:B------:R-:W-:Y:S01]  /*1520*/  IMAD.WIDE.U32 R26, R27, 0x4, R14.reuse ;  /* 0x000000041b1a7825 */ /* 0x100fe200078e000e */
[----:B------:R-:W-:Y:S01]  /*1530*/  IADD3 R23, PT, PT, R23, 0x3, RZ ;  /* 0x0000000317177810 */ /* 0x000fe20007ffe0ff */
[----:B------:R-:W4:Y:S02]  /*1540*/  LDG.E R24, desc[UR6][R24.64] ;  /* 0x0000000618187981 */ /* 0x000f24000c1e1900 */
[--C-:B0-----:R-:W-:Y:S02]  /*1550*/  IMAD.WIDE.U32 R12, R29, 0x4, R14.reuse ;  /* 0x000000041d0c7825 */ /* 0x101fe400078e000e */
[----:B------:R-:W2:Y:S02]  /*1560*/  LDG.E R27, desc[UR6][R26.64] ;  /* 0x000000061a1b7981 */ /* 0x000ea4000c1e1900 */
[----:B------:R-:W-:-:S02]  /*1570*/  IMAD.WIDE.U32 R14, R23, 0x4, R14 ;  /* 0x00000004170e7825 */ /* 0x000fc400078e000e */
[----:B------:R-:W3:Y:S04]  /*1580*/  LDG.E R12, desc[UR6][R12.64] ;  /* 0x000000060c0c7981 */ /* 0x000ee8000c1e1900 */
[----:B------:R-:W4:Y:S01]  /*1590*/  LDG.E R14, desc[UR6][R14.64] ;  /* 0x000000060e0e7981 */ /* 0x000f22000c1e1900 */
[----:B------:R-:W-:Y:S01]  /*15a0*/  IADD3 R4, PT, PT, R4, 0x4, RZ ;  /* 0x0000000404047810 */ /* 0x000fe20007ffe0ff */
[----:B--2---:R-:W-:-:S04]  /*15b0*/  FFMA R27, R28, R27, R22 ;  /* 0x0000001b1c1b7223 */ /* 0x004fc80000000016 */
[----:B---3--:R-:W-:-:S04]  /*15c0*/  FFMA R27, R16, R12, R27 ;  /* 0x0000000c101b7223 */ /* 0x008fc8000000001b */
[----:B----4-:R-:W-:-:S07]  /*15d0*/  FFMA R22, R24, R14, R27 ;  /* 0x0000000e18167223 */ /* 0x010fce000000001b */
.L_x_5:
        /* <DEDUP_REMOVED lines=9> */
[----:B------:R-:W-:Y:S01]  /*1670*/  ISETP.NE.AND P2, PT, R9, 0x1, PT ;  /* 0x000000010900780c */ /* 0x000fe20003f45270 */
[----:B--2---:R-:W-:-:S12]  /*1680*/  FFMA R22, R21, R16, R22 ;  /* 0x0000001015167223 */ /* 0x004fd80000000016 */
[----:B------:R-:W-:Y:S05]  /*1690*/  @!P2 BRA `(.L_x_3) ;  /* 0x00000000003ca947 */ /* 0x000fea0003800000 */
[----:B------:R-:W-:Y:S02]  /*16a0*/  ISETP.NE.AND P2, PT, R9, 0x2, PT ;  /* 0x000000020900780c */ /* 0x000fe40003f45270 */
[----:B------:R-:W-:Y:S02]  /*16b0*/  IADD3 R21, PT, PT, R23, 0x1, RZ ;  /* 0x0000000117157810 */ /* 0x000fe40007ffe0ff */
[----:B------:R-:W-:-:S03]  /*16c0*/  IADD3 R17, PT, PT, R19, 0x1, RZ ;  /* 0x0000000113117810 */ /* 0x000fc60007ffe0ff */
[----:B------:R-:W-:-:S04]  /*16d0*/  IMAD.WIDE.U32 R20, R21, 0x4, R14 ;  /* 0x0000000415147825 */ /* 0x000fc800078e000e */
[----:B------:R-:W-:Y:S02]  /*16e0*/  IMAD.WIDE.U32 R16, R17, 0x4, R12 ;  /* 0x0000000411107825 */ /* 0x000fe400078e000c */
[----:B------:R-:W-:Y:S01]  /*16f0*/  @P2 IADD3 R23, PT, PT, R23, 0x2, RZ ;  /* 0x0000000217172810 */ /* 0x000fe20007ffe0ff */
[----:B------:R-:W2:Y:S01]  /*1700*/  LDG.E R21, desc[UR6][R20.64] ;  /* 0x0000000614157981 */ /* 0x000ea2000c1e1900 */
[----:B------:R-:W-:-:S03]  /*1710*/  @P2 IADD3 R19, PT, PT, R19, 0x2, RZ ;  /* 0x0000000213132810 */ /* 0x000fc60007ffe0ff */
[----:B------:R-:W-:Y:S01]  /*1720*/  @P2 IMAD.WIDE.U32 R14, R23, 0x4, R14 ;  /* 0x00000004170e2825 */ /* 0x000fe200078e000e */
[----:B------:R-:W2:Y:S03]  /*1730*/  LDG.E R16, desc[UR6][R16.64] ;  /* 0x0000000610107981 */ /* 0x000ea6000c1e1900 */
[----:B------:R-:W-:Y:S02]  /*1740*/  @P2 IMAD.WIDE.U32 R12, R19, 0x4, R12 ;  /* 0x00000004130c2825 */ /* 0x000fe400078e000c */
[----:B------:R-:W3:Y:S04]  /*1750*/  @P2 LDG.E R15, desc[UR6][R14.64] ;  /* 0x000000060e0f2981 */ /* 0x000ee8000c1e1900 */
[----:B------:R-:W3:Y:S01]  /*1760*/  @P2 LDG.E R12, desc[UR6][R12.64] ;  /* 0x000000060c0c2981 */ /* 0x000ee2000c1e1900 */
[----:B--2---:R-:W-:-:S04]  /*1770*/  FFMA R22, R21, R16, R22 ;  /* 0x0000001015167223 */ /* 0x004fc80000000016 */
[----:B---3--:R-:W-:-:S07]  /*1780*/  @P2 FFMA R22, R15, R12, R22 ;  /* 0x0000000c0f162223 */ /* 0x008fce0000000016 */
.L_x_3:
[----:B------:R-:W-:Y:S05]  /*1790*/  @P1 BRA `(.L_x_6) ;  /* 0xffffffec00f01947 */ /* 0x000fea000383ffff */
[----:B------:R-:W-:Y:S05]  /*17a0*/  @P0 BRA `(.L_x_7) ;  /* 0xffffffec00c40947 */ /* 0x000fea000383ffff */
.L_x_0:
[----:B------:R-:W0:Y:S01]  /*17b0*/  LDCU UR4, c[0x0][0x388] ;  /* 0x00007100ff0477ac */ /* 0x000e220008000800 */
[----:B------:R-:W1:Y:S01]  /*17c0*/  LDC.64 R6, c[0x0][0x3c0] ;  /* 0x0000f000ff067b82 */ /* 0x000e620000000a00 */
[----:B------:R-:W2:Y:S01]  /*17d0*/  LDCU UR5, c[0x0][0x3a4] ;  /* 0x00007480ff0577ac */ /* 0x000ea20008000800 */
[----:B------:R-:W3:Y:S01]  /*17e0*/  LDCU UR8, c[0x0][0x3a8] ;  /* 0x00007500ff0877ac */ /* 0x000ee20008000800 */
[----:B0-----:R-:W-:-:S04]  /*17f0*/  IMAD R0, R5, UR4, R0 ;  /* 0x0000000405007c24 */ /* 0x001fc8000f8e0200 */
[----:B--2---:R-:W-:-:S04]  /*1800*/  IMAD R3, R0, UR5, R3 ;  /* 0x0000000500037c24 */ /* 0x004fc8000f8e0203 */
[----:B---3--:R-:W-:-:S04]  /*1810*/  IMAD R3, R3, UR8, R2 ;  /* 0x0000000803037c24 */ /* 0x008fc8000f8e0202 */
[----:B-1----:R-:W-:-:S05]  /*1820*/  IMAD.WIDE R2, R3, 0x4, R6 ;  /* 0x0000000403027825 */ /* 0x002fca00078e0206 */
[----:B------:R-:W-:Y:S01]  /*1830*/  STG.E desc[UR6][R2.64], R22 ;  /* 0x0000001602007986 */ /* 0x000fe2000c101906 */
[----:B------:R-:W-:Y:S05]  /*1840*/  EXIT ;  /* 0x000000000000794d */ /* 0x000fea0003800000 */
.L_x_8:
[----:B------:R-:W-:-:S00]  /*1850*/  BRA `(.L_x_8) ;  /* 0xfffffffc00fc7947 */ /* 0x000fc0000383ffff */
[----:B------:R-:W-:-:S00]  /*1860*/  NOP ;  /* 0x0000000000007918 */ /* 0x000fc00000000000 */
        /* <DEDUP_REMOVED lines=9> */
.L_x_9:


//--------------------- .nv.shared.reserved.0     --------------------------
	.section	.nv.shared.reserved.0,"aw",@nobits
	.weak		__nv_reservedSMEM_offset_0_alias
	.size		__nv_reservedSMEM_offset_0_alias, 0, 64
	.other		__nv_reservedSMEM_offset_0_alias,@"STO_CUDA_RESERVED_SHARED STV_DEFAULT"
__nv_reservedSMEM_offset_0_alias:
	.zero		0
	.zero		64


//--------------------- .nv.constant0._Z3cnniiiiiiiiiiiPfS_S_ --------------------------
	.section	.nv.constant0._Z3cnniiiiiiiiiiiPfS_S_,"a",@progbits
	.sectionflags	@""
	.align	4
.nv.constant0._Z3cnniiiiiiiiiiiPfS_S_:
	.zero		968


//--------------------- SYMBOLS --------------------------

	.type		.nv.reservedSmem.offset0,@object
	.size		.nv.reservedSmem.offset0,0x4
